def matmul_kernel(
    a_ptr,
    b_ptr,
    c_ptr,
    M,
    N,
    K,
    stride_am,
    stride_ak,
    stride_bk,
    stride_bn,
    stride_cm,
    stride_cn,
    BLOCK_M: tl.constexpr,
    BLOCK_N: tl.constexpr,
    BLOCK_K: tl.constexpr,
    GROUP_M: tl.constexpr,
):
    pid = tl.program_id(axis=0)
    num_pid_m = tl.cdiv(M, BLOCK_M)
    num_pid_n = tl.cdiv(N, BLOCK_N)
    num_pid_in_group = GROUP_M * num_pid_n
    group_id = pid // num_pid_in_group
    first_pid_m = group_id * GROUP_M
    group_size_m = min(num_pid_m - first_pid_m, GROUP_M)
    pid_m = first_pid_m + ((pid % num_pid_in_group) % group_size_m)
    pid_n = (pid % num_pid_in_group) // group_size_m

    offs_am = (pid_m * BLOCK_M + tl.arange(0, BLOCK_M)) % M
    offs_bn = (pid_n * BLOCK_N + tl.arange(0, BLOCK_N)) % N
    offs_k = tl.arange(0, BLOCK_K)
    a_ptrs = a_ptr + offs_am[:, None] * stride_am + offs_k[None, :] * stride_ak
    b_ptrs = b_ptr + offs_k[:, None] * stride_bk + offs_bn[None, :] * stride_bn

    acc = tl.zeros((BLOCK_M, BLOCK_N), dtype=tl.float32)
    for kk in range(0, tl.cdiv(K, BLOCK_K)):
        a = tl.load(a_ptrs, mask=offs_k[None, :] < K - kk * BLOCK_K, other=0.0)
        b = tl.load(b_ptrs, mask=offs_k[:, None] < K - kk * BLOCK_K, other=0.0)
        acc = tl.dot(a, b, acc)
        a_ptrs += BLOCK_K * stride_ak
        b_ptrs += BLOCK_K * stride_bk

    c = acc.to(c_ptr.dtype.element_ty)
    offs_cm = pid_m * BLOCK_M + tl.arange(0, BLOCK_M)
    offs_cn = pid_n * BLOCK_N + tl.arange(0, BLOCK_N)
    c_ptrs = c_ptr + offs_cm[:, None] * stride_cm + offs_cn[None, :] * stride_cn
    mask = (offs_cm[:, None] < M) & (offs_cn[None, :] < N)
    tl.store(c_ptrs, c, mask=mask)

# config = {"BLOCK_K": 32, "BLOCK_M": 64, "BLOCK_N": 512, "GROUP_M": 8, "arch": "sm_90", "dtype": "fp8e4m3", "num_ctas": 4, "num_stages": 3, "num_warps": 4}
# arch = sm_90


// ===== COMPILED SASS (sm_90a) =====

	.target	sm_90a

	.elftype	@"ET_EXEC"


//--------------------- .note.nv.tkinfo           --------------------------
	.section	.note.nv.tkinfo,"",@"SHT_NOTE"
	.sectionflags	@"SHF_NOTE_NV_TKINFO"
	.tkinfo
        /*0018*/ 	.word	0x00000002
        /*0030*/ 	.string	""
        /*0030*/ 	.string	"ptxas"
        /*0030*/ 	.string	"Cuda compilation tools, release 13.0, V13.0.88"
        /*0030*/ 	.string	"Build cuda_13.0.r13.0/compiler.36424714_0"
        /*0030*/ 	.string	"-v  -suppress-debug-info  -lineinfo  -arch sm_90a "



//--------------------- .note.nv.cuinfo           --------------------------
	.section	.note.nv.cuinfo,"",@"SHT_NOTE"
	.sectionflags	@"SHF_NOTE_NV_CUINFO"
        /*0018*/ 	.short	0x0002
        /*001a*/ 	.short	0x005a
        /*001c*/ 	.short	0x0082
	.zero		2


//--------------------- .nv.info                  --------------------------
	.section	.nv.info,"",@"SHT_CUDA_INFO"
	.align	4


	//----- nvinfo : EIATTR_REGCOUNT
	.align		4
        /*0000*/ 	.byte	0x04, 0x2f
        /*0002*/ 	.short	(.L_1 - .L_0)
	.align		4
.L_0:
        /*0004*/ 	.word	index@(matmul_kernel)
        /*0008*/ 	.word	0x000000ff


	//----- nvinfo : EIATTR_FRAME_SIZE
	.align		4
.L_1:
        /*000c*/ 	.byte	0x04, 0x11
        /*000e*/ 	.short	(.L_3 - .L_2)
	.align		4
.L_2:
        /*0010*/ 	.word	index@(matmul_kernel)
        /*0014*/ 	.word	0x00000000


	//----- nvinfo : EIATTR_MIN_STACK_SIZE
	.align		4
.L_3:
        /*0018*/ 	.byte	0x04, 0x12
        /*001a*/ 	.short	(.L_5 - .L_4)
	.align		4
.L_4:
        /*001c*/ 	.word	index@(matmul_kernel)
        /*0020*/ 	.word	0x00000000
.L_5:


//--------------------- .nv.compat                --------------------------
	.section	.nv.compat,"",@"SHT_CUDA_COMPAT_INFO"
	.align	4
        /*0000*/ 	.byte	0x02, 0x09, 0x01, 0x00, 0x02, 0x02, 0x04, 0x00, 0x02, 0x05, 0x05, 0x00, 0x03, 0x07, 0x01, 0x01
        /*0010*/ 	.byte	0x02, 0x03, 0x00, 0x00, 0x02, 0x06, 0x01, 0x00, 0x04, 0x0b, 0x08, 0x00, 0x00, 0x00, 0x00, 0x00
        /*0020*/ 	.byte	0x00, 0x00, 0x00, 0x00


//--------------------- .nv.info.matmul_kernel    --------------------------
	.section	.nv.info.matmul_kernel,"",@"SHT_CUDA_INFO"
	.sectionflags	@""
	.align	4


	//----- nvinfo : EIATTR_CUDA_API_VERSION
	.align		4
        /*0000*/ 	.byte	0x04, 0x37
        /*0002*/ 	.short	(.L_7 - .L_6)
.L_6:
        /*0004*/ 	.word	0x00000082


	//----- nvinfo : EIATTR_KPARAM_INFO
	.align		4
.L_7:
        /*0008*/ 	.byte	0x04, 0x17
        /*000a*/ 	.short	(.L_9 - .L_8)
.L_8:
        /*000c*/ 	.word	0x00000000
        /*0010*/ 	.short	0x000d
        /*0012*/ 	.short	0x0048
        /*0014*/ 	.byte	0x00, 0xf4, 0x21, 0x00


	//----- nvinfo : EIATTR_KPARAM_INFO
	.align		4
.L_9:
        /*0018*/ 	.byte	0x04, 0x17
        /*001a*/ 	.short	(.L_11 - .L_10)
.L_10:
        /*001c*/ 	.word	0x00000000
        /*0020*/ 	.short	0x000c
        /*0022*/ 	.short	0x0040
        /*0024*/ 	.byte	0x00, 0xf4, 0x21, 0x00


	//----- nvinfo : EIATTR_KPARAM_INFO
	.align		4
.L_11:
        /*0028*/ 	.byte	0x04, 0x17
        /*002a*/ 	.short	(.L_13 - .L_12)
.L_12:
        /*002c*/ 	.word	0x00000000
        /*0030*/ 	.short	0x000b
        /*0032*/ 	.short	0x0038
        /*0034*/ 	.byte	0x00, 0xf0, 0x11, 0x00


	//----- nvinfo : EIATTR_KPARAM_INFO
	.align		4
.L_13:
        /*0038*/ 	.byte	0x04, 0x17
        /*003a*/ 	.short	(.L_15 - .L_14)
.L_14:
        /*003c*/ 	.word	0x00000000
        /*0040*/ 	.short	0x000a
        /*0042*/ 	.short	0x0034
        /*0044*/ 	.byte	0x00, 0xf0, 0x11, 0x00


	//----- nvinfo : EIATTR_KPARAM_INFO
	.align		4
.L_15:
        /*0048*/ 	.byte	0x04, 0x17
        /*004a*/ 	.short	(.L_17 - .L_16)
.L_16:
        /*004c*/ 	.word	0x00000000
        /*0050*/ 	.short	0x0009
        /*0052*/ 	.short	0x0030
        /*0054*/ 	.byte	0x00, 0xf0, 0x11, 0x00


	//----- nvinfo : EIATTR_KPARAM_INFO
	.align		4
.L_17:
        /*0058*/ 	.byte	0x04, 0x17
        /*005a*/ 	.short	(.L_19 - .L_18)
.L_18:
        /*005c*/ 	.word	0x00000000
        /*0060*/ 	.short	0x0008
        /*0062*/ 	.short	0x002c
        /*0064*/ 	.byte	0x00, 0xf0, 0x11, 0x00


	//----- nvinfo : EIATTR_KPARAM_INFO
	.align		4
.L_19:
        /*0068*/ 	.byte	0x04, 0x17
        /*006a*/ 	.short	(.L_21 - .L_20)
.L_20:
        /*006c*/ 	.word	0x00000000
        /*0070*/ 	.short	0x0007
        /*0072*/ 	.short	0x0028
        /*0074*/ 	.byte	0x00, 0xf0, 0x11, 0x00


	//----- nvinfo : EIATTR_KPARAM_INFO
	.align		4
.L_21:
        /*0078*/ 	.byte	0x04, 0x17
        /*007a*/ 	.short	(.L_23 - .L_22)
.L_22:
        /*007c*/ 	.word	0x00000000
        /*0080*/ 	.short	0x0006
        /*0082*/ 	.short	0x0024
        /*0084*/ 	.byte	0x00, 0xf0, 0x11, 0x00


	//----- nvinfo : EIATTR_KPARAM_INFO
	.align		4
.L_23:
        /*0088*/ 	.byte	0x04, 0x17
        /*008a*/ 	.short	(.L_25 - .L_24)
.L_24:
        /*008c*/ 	.word	0x00000000
        /*0090*/ 	.short	0x0005
        /*0092*/ 	.short	0x0020
        /*0094*/ 	.byte	0x00, 0xf0, 0x11, 0x00


	//----- nvinfo : EIATTR_KPARAM_INFO
	.align		4
.L_25:
        /*0098*/ 	.byte	0x04, 0x17
        /*009a*/ 	.short	(.L_27 - .L_26)
.L_26:
        /*009c*/ 	.word	0x00000000
        /*00a0*/ 	.short	0x0004
        /*00a2*/ 	.short	0x001c
        /*00a4*/ 	.byte	0x00, 0xf0, 0x11, 0x00


	//----- nvinfo : EIATTR_KPARAM_INFO
	.align		4
.L_27:
        /*00a8*/ 	.byte	0x04, 0x17
        /*00aa*/ 	.short	(.L_29 - .L_28)
.L_28:
        /*00ac*/ 	.word	0x00000000
        /*00b0*/ 	.short	0x0003
        /*00b2*/ 	.short	0x0018
        /*00b4*/ 	.byte	0x00, 0xf0, 0x11, 0x00


	//----- nvinfo : EIATTR_KPARAM_INFO
	.align		4
.L_29:
        /*00b8*/ 	.byte	0x04, 0x17
        /*00ba*/ 	.short	(.L_31 - .L_30)
.L_30:
        /*00bc*/ 	.word	0x00000000
        /*00c0*/ 	.short	0x0002
        /*00c2*/ 	.short	0x0010
        /*00c4*/ 	.byte	0x00, 0xf4, 0x21, 0x00


	//----- nvinfo : EIATTR_KPARAM_INFO
	.align		4
.L_31:
        /*00c8*/ 	.byte	0x04, 0x17
        /*00ca*/ 	.short	(.L_33 - .L_32)
.L_32:
        /*00cc*/ 	.word	0x00000000
        /*00d0*/ 	.short	0x0001
        /*00d2*/ 	.short	0x0008
        /*00d4*/ 	.byte	0x00, 0xf4, 0x21, 0x00


	//----- nvinfo : EIATTR_KPARAM_INFO
	.align		4
.L_33:
        /*00d8*/ 	.byte	0x04, 0x17
        /*00da*/ 	.short	(.L_35 - .L_34)
.L_34:
        /*00dc*/ 	.word	0x00000000
        /*00e0*/ 	.short	0x0000
        /*00e2*/ 	.short	0x0000
        /*00e4*/ 	.byte	0x00, 0xf4, 0x21, 0x00


	//----- nvinfo : EIATTR_EXPLICIT_CLUSTER
	.align		4
.L_35:
        /*00e8*/ 	.byte	0x01, 0x3e
	.zero		2


	//----- nvinfo : EIATTR_CTA_PER_CLUSTER
	.align		4
        /*00ec*/ 	.byte	0x04, 0x3d
        /*00ee*/ 	.short	(.L_37 - .L_36)
.L_36:
        /*00f0*/ 	.word	0x00000004
        /*00f4*/ 	.word	0x00000001
        /*00f8*/ 	.word	0x00000001


	//----- nvinfo : EIATTR_SPARSE_MMA_MASK
	.align		4
.L_37:
        /*00fc*/ 	.byte	0x03, 0x50
        /*00fe*/ 	.short	0x0000


	//----- nvinfo : EIATTR_MAXREG_COUNT
	.align		4
        /*0100*/ 	.byte	0x03, 0x1b
        /*0102*/ 	.short	0x00ff


	//----- nvinfo : EIATTR_NUM_BARRIERS
	.align		4
        /*0104*/ 	.byte	0x02, 0x4c
        /*0106*/ 	.byte	0x01
	.zero		1


	//----- nvinfo : EIATTR_MERCURY_ISA_VERSION
	.align		4
        /*0108*/ 	.byte	0x03, 0x5f
        /*010a*/ 	.short	0x0101


	//----- nvinfo : EIATTR_EXIT_INSTR_OFFSETS
	.align		4
        /*010c*/ 	.byte	0x04, 0x1c
        /*010e*/ 	.short	(.L_39 - .L_38)


	//   ....[0]....
.L_38:
        /*0110*/ 	.word	0x00006f80


	//   ....[1]....
        /*0114*/ 	.word	0x00006fa0


	//----- nvinfo : EIATTR_REQNTID
	.align		4
.L_39:
        /*0118*/ 	.byte	0x04, 0x10
        /*011a*/ 	.short	(.L_41 - .L_40)
.L_40:
        /*011c*/ 	.word	0x00000080
        /*0120*/ 	.word	0x00000001
        /*0124*/ 	.word	0x00000001


	//----- nvinfo : EIATTR_CBANK_PARAM_SIZE
	.align		4
.L_41:
        /*0128*/ 	.byte	0x03, 0x19
        /*012a*/ 	.short	0x0050


	//----- nvinfo : EIATTR_PARAM_CBANK
	.align		4
        /*012c*/ 	.byte	0x04, 0x0a
        /*012e*/ 	.short	(.L_43 - .L_42)
	.align		4
.L_42:
        /*0130*/ 	.word	index@(.nv.constant0.matmul_kernel)
        /*0134*/ 	.short	0x0210
        /*0136*/ 	.short	0x0050


	//----- nvinfo : EIATTR_SW_WAR
	.align		4
.L_43:
        /*0138*/ 	.byte	0x04, 0x36
        /*013a*/ 	.short	(.L_45 - .L_44)
.L_44:
        /*013c*/ 	.word	0x00000008
.L_45:


//--------------------- .nv.callgraph             --------------------------
	.section	.nv.callgraph,"",@"SHT_CUDA_CALLGRAPH"
	.align	4
	.sectionentsize	8
	.align		4
        /*0000*/ 	.word	0x00000000
	.align		4
        /*0004*/ 	.word	0xffffffff
	.align		4
        /*0008*/ 	.word	0x00000000
	.align		4
        /*000c*/ 	.word	0xfffffffe
	.align		4
        /*0010*/ 	.word	0x00000000
	.align		4
        /*0014*/ 	.word	0xfffffffd
	.align		4
        /*0018*/ 	.word	0x00000000
	.align		4
        /*001c*/ 	.word	0xfffffffc


//--------------------- .text.matmul_kernel       --------------------------
	.section	.text.matmul_kernel,"ax",@progbits
	.align	128
        .global         matmul_kernel
        .type           matmul_kernel,@function
        .size           matmul_kernel,(.L_x_3 - matmul_kernel)
        .other          matmul_kernel,@"STO_CUDA_ENTRY STV_DEFAULT"
matmul_kernel:
.text.matmul_kernel:
[----:B------:R-:W0:Y:S08]  /*0000*/  LDC R1, c[0x0][0x28] ;  /* 0x00000a00ff017b82 */ /* 0x000e300000000800 */
[----:B------:R-:W1:Y:S01]  /*0010*/  LDC.64 R88, c[0x0][0x228] ;  /* 0x00008a00ff587b82 */ /* 0x000e620000000a00 */
[----:B------:R-:W-:Y:S01]  /*0020*/  UMOV UR5, 0x400 ;  /* 0x0000040000057882 */ /* 0x000fe20000000000 */
[----:B------:R-:W-:Y:S01]  /*0030*/  ULDC.64 UR12, c[0x0][0x208] ;  /* 0x00008200000c7ab9 */ /* 0x000fe20000000a00 */
[----:B------:R-:W-:-:S02]  /*0040*/  CS2R R24, SRZ ;  /* 0x0000000000187805 */ /* 0x000fc4000001ff00 */
[----:B------:R-:W-:Y:S02]  /*0050*/  CS2R R26, SRZ ;  /* 0x00000000001a7805 */ /* 0x000fe4000001ff00 */
[----:B------:R-:W-:Y:S02]  /*0060*/  CS2R R28, SRZ ;  /* 0x00000000001c7805 */ /* 0x000fe4000001ff00 */
[----:B------:R-:W-:Y:S02]  /*0070*/  CS2R R30, SRZ ;  /* 0x00000000001e7805 */ /* 0x000fe4000001ff00 */
[----:B------:R-:W-:Y:S01]  /*0080*/  CS2R R32, SRZ ;  /* 0x0000000000207805 */ /* 0x000fe2000001ff00 */
[----:B------:R-:W2:Y:S01]  /*0090*/  S2UR UR4, SR_CTAID.X ;  /* 0x00000000000479c3 */ /* 0x000ea20000002500 */
[----:B------:R-:W-:Y:S02]  /*00a0*/  CS2R R34, SRZ ;  /* 0x0000000000227805 */ /* 0x000fe4000001ff00 */
[----:B------:R-:W-:-:S02]  /*00b0*/  CS2R R36, SRZ ;  /* 0x0000000000247805 */ /* 0x000fc4000001ff00 */
[----:B------:R-:W-:Y:S02]  /*00c0*/  CS2R R38, SRZ ;  /* 0x0000000000267805 */ /* 0x000fe4000001ff00 */
[----:B------:R-:W-:Y:S02]  /*00d0*/  CS2R R40, SRZ ;  /* 0x0000000000287805 */ /* 0x000fe4000001ff00 */
[----:B------:R-:W-:Y:S02]  /*00e0*/  CS2R R42, SRZ ;  /* 0x00000000002a7805 */ /* 0x000fe4000001ff00 */
[----:B------:R-:W-:Y:S02]  /*00f0*/  CS2R R44, SRZ ;  /* 0x00000000002c7805 */ /* 0x000fe4000001ff00 */
[----:B------:R-:W-:Y:S01]  /*0100*/  CS2R R46, SRZ ;  /* 0x00000000002e7805 */ /* 0x000fe2000001ff00 */
[----:B------:R-:W3:Y:S01]  /*0110*/  LDC R91, c[0x0][0x230] ;  /* 0x00008c00ff5b7b82 */ /* 0x000ee20000000800 */
[----:B------:R-:W-:-:S02]  /*0120*/  CS2R R48, SRZ ;  /* 0x0000000000307805 */ /* 0x000fc4000001ff00 */
[----:B------:R-:W-:Y:S02]  /*0130*/  CS2R R50, SRZ ;  /* 0x0000000000327805 */ /* 0x000fe4000001ff00 */
[----:B------:R-:W-:Y:S02]  /*0140*/  CS2R R52, SRZ ;  /* 0x0000000000347805 */ /* 0x000fe4000001ff00 */
[----:B------:R-:W-:Y:S02]  /*0150*/  CS2R R54, SRZ ;  /* 0x0000000000367805 */ /* 0x000fe4000001ff00 */
[----:B------:R-:W-:Y:S02]  /*0160*/  CS2R R56, SRZ ;  /* 0x0000000000387805 */ /* 0x000fe4000001ff00 */
[----:B------:R-:W-:Y:S02]  /*0170*/  CS2R R58, SRZ ;  /* 0x00000000003a7805 */ /* 0x000fe4000001ff00 */
[----:B------:R-:W-:Y:S01]  /*0180*/  CS2R R60, SRZ ;  /* 0x00000000003c7805 */ /* 0x000fe2000001ff00 */
[----:B-1----:R-:W-:Y:S01]  /*0190*/  VIADD R0, R89, 0x1ff ;  /* 0x000001ff59007836 */ /* 0x002fe20000000000 */
[----:B------:R-:W1:Y:S01]  /*01a0*/  S2UR UR9, SR_CgaCtaId ;  /* 0x00000000000979c3 */ /* 0x000e620000008800 */
[----:B------:R-:W-:-:S02]  /*01b0*/  CS2R R62, SRZ ;  /* 0x00000000003e7805 */ /* 0x000fc4000001ff00 */
[----:B------:R-:W-:Y:S02]  /*01c0*/  CS2R R64, SRZ ;  /* 0x0000000000407805 */ /* 0x000fe4000001ff00 */
[----:B------:R-:W-:Y:S02]  /*01d0*/  CS2R R66, SRZ ;  /* 0x0000000000427805 */ /* 0x000fe4000001ff00 */
[----:B------:R-:W-:Y:S02]  /*01e0*/  SHF.R.S32.HI R3, RZ, 0x1f, R0 ;  /* 0x0000001fff037819 */ /* 0x000fe40000011400 */
[----:B------:R-:W-:Y:S02]  /*01f0*/  CS2R R68, SRZ ;  /* 0x0000000000447805 */ /* 0x000fe4000001ff00 */
[----:B------:R-:W-:Y:S02]  /*0200*/  CS2R R70, SRZ ;  /* 0x0000000000467805 */ /* 0x000fe4000001ff00 */
[----:B--2---:R-:W-:Y:S01]  /*0210*/  I2FP.F32.U32 R5, UR4 ;  /* 0x0000000400057c45 */ /* 0x004fe20008201000 */
[----:B------:R-:W-:Y:S01]  /*0220*/  ULDC UR4, c[0x0][0x150] ;  /* 0x0000540000047ab9 */ /* 0x000fe20000000800 */
[----:B------:R-:W-:-:S02]  /*0230*/  LEA.HI R3, R3, R0, RZ, 0x9 ;  /* 0x0000000003037211 */ /* 0x000fc400078f48ff */
[----:B------:R-:W-:Y:S02]  /*0240*/  CS2R R72, SRZ ;  /* 0x0000000000487805 */ /* 0x000fe4000001ff00 */
[----:B------:R-:W-:Y:S01]  /*0250*/  CS2R R74, SRZ ;  /* 0x00000000004a7805 */ /* 0x000fe2000001ff00 */
[----:B------:R-:W-:Y:S01]  /*0260*/  FMUL R5, R5, UR4 ;  /* 0x0000000405057c20 */ /* 0x000fe20008400000 */
[----:B------:R-:W-:Y:S02]  /*0270*/  SHF.R.S32.HI R3, RZ, 0x9, R3 ;  /* 0x00000009ff037819 */ /* 0x000fe40000011403 */
[----:B------:R-:W-:Y:S01]  /*0280*/  CS2R R76, SRZ ;  /* 0x00000000004c7805 */ /* 0x000fe2000001ff00 */
[----:B---3--:R-:W-:Y:S01]  /*0290*/  VIADD R91, R91, 0x1f ;  /* 0x0000001f5b5b7836 */ /* 0x008fe20000000000 */
[----:B------:R-:W-:Y:S02]  /*02a0*/  CS2R R78, SRZ ;  /* 0x00000000004e7805 */ /* 0x000fe4000001ff00 */
[----:B------:R-:W-:Y:S01]  /*02b0*/  CS2R R80, SRZ ;  /* 0x0000000000507805 */ /* 0x000fe2000001ff00 */
[----:B------:R-:W-:Y:S01]  /*02c0*/  IMAD.SHL.U32 R4, R3, 0x8, RZ ;  /* 0x0000000803047824 */ /* 0x000fe200078e00ff */
[----:B------:R-:W2:Y:S01]  /*02d0*/  F2I.U32.TRUNC.NTZ R5, R5 ;  /* 0x0000000500057305 */ /* 0x000ea2000020f000 */
[----:B------:R-:W-:-:S02]  /*02e0*/  CS2R R82, SRZ ;  /* 0x0000000000527805 */ /* 0x000fc4000001ff00 */
[----:B------:R-:W-:Y:S02]  /*02f0*/  CS2R R84, SRZ ;  /* 0x0000000000547805 */ /* 0x000fe4000001ff00 */
[----:B------:R-:W-:Y:S02]  /*0300*/  CS2R R86, SRZ ;  /* 0x0000000000567805 */ /* 0x000fe4000001ff00 */
[----:B------:R-:W-:Y:S01]  /*0310*/  IABS R7, R4 ;  /* 0x0000000400077213 */ /* 0x000fe20000000000 */
[----:B-1----:R-:W-:Y:S02]  /*0320*/  USHF.L.U32 UR4, UR9, 0x7, URZ ;  /* 0x0000000709047899 */ /* 0x002fe4000800063f */
[----:B------:R-:W-:Y:S01]  /*0330*/  ULEA UR8, UR9, UR5, 0x18 ;  /* 0x0000000509087291 */ /* 0x000fe2000f8ec03f */
[----:B------:R-:W1:Y:S01]  /*0340*/  I2F.RP R0, R7 ;  /* 0x0000000700007306 */ /* 0x000e620000209400 */
[----:B------:R-:W-:Y:S01]  /*0350*/  ULOP3.LUT UR4, UR4, 0x180, URZ, 0xc0, !UPT ;  /* 0x0000018004047892 */ /* 0x000fe2000f8ec03f */
[----:B--2---:R-:W-:-:S06]  /*0360*/  IABS R11, R5 ;  /* 0x00000005000b7213 */ /* 0x004fcc0000000000 */
[----:B-1----:R-:W1:Y:S02]  /*0370*/  MUFU.RCP R0, R0 ;  /* 0x0000000000007308 */ /* 0x002e640000001000 */
[----:B-1----:R-:W-:Y:S01]  /*0380*/  VIADD R2, R0, 0xffffffe ;  /* 0x0ffffffe00027836 */ /* 0x002fe20000000000 */
[----:B------:R-:W-:-:S05]  /*0390*/  IABS R0, R4 ;  /* 0x0000000400007213 */ /* 0x000fca0000000000 */
[----:B------:R1:W2:Y:S01]  /*03a0*/  F2I.FTZ.U32.TRUNC.NTZ R3, R2 ;  /* 0x0000000200037305 */ /* 0x0002a2000021f000 */
[----:B------:R-:W-:Y:S02]  /*03b0*/  IMAD.MOV R0, RZ, RZ, -R0 ;  /* 0x000000ffff007224 */ /* 0x000fe400078e0a00 */
[----:B-1----:R-:W-:Y:S02]  /*03c0*/  IMAD.MOV.U32 R2, RZ, RZ, RZ ;  /* 0x000000ffff027224 */ /* 0x002fe400078e00ff */
[----:B--2---:R-:W-:-:S04]  /*03d0*/  IMAD.MOV R6, RZ, RZ, -R3 ;  /* 0x000000ffff067224 */ /* 0x004fc800078e0a03 */
[----:B------:R-:W-:-:S04]  /*03e0*/  IMAD R9, R6, R7, RZ ;  /* 0x0000000706097224 */ /* 0x000fc800078e02ff */
[----:B------:R-:W-:-:S06]  /*03f0*/  IMAD.HI.U32 R2, R3, R9, R2 ;  /* 0x0000000903027227 */ /* 0x000fcc00078e0002 */
[----:B------:R-:W-:-:S04]  /*0400*/  IMAD.HI.U32 R2, R2, R11, RZ ;  /* 0x0000000b02027227 */ /* 0x000fc800078e00ff */
[----:B------:R-:W-:-:S05]  /*0410*/  IMAD R0, R2, R0, R11 ;  /* 0x0000000002007224 */ /* 0x000fca00078e020b */
[----:B------:R-:W-:-:S13]  /*0420*/  ISETP.GT.U32.AND P1, PT, R7, R0, PT ;  /* 0x000000000700720c */ /* 0x000fda0003f24070 */
[----:B------:R-:W-:Y:S02]  /*0430*/  @!P1 IMAD.IADD R0, R0, 0x1, -R7 ;  /* 0x0000000100009824 */ /* 0x000fe400078e0a07 */
[----:B------:R-:W-:Y:S01]  /*0440*/  @!P1 VIADD R2, R2, 0x1 ;  /* 0x0000000102029836 */ /* 0x000fe20000000000 */
[----:B------:R-:W-:Y:S02]  /*0450*/  ISETP.NE.AND P1, PT, R4, RZ, PT ;  /* 0x000000ff0400720c */ /* 0x000fe40003f25270 */
[----:B------:R-:W-:Y:S02]  /*0460*/  ISETP.GE.U32.AND P0, PT, R0, R7, PT ;  /* 0x000000070000720c */ /* 0x000fe40003f06070 */
[----:B------:R-:W-:-:S04]  /*0470*/  LOP3.LUT R0, R5, R4, RZ, 0x3c, !PT ;  /* 0x0000000405007212 */ /* 0x000fc800078e3cff */
[----:B------:R-:W-:Y:S01]  /*0480*/  ISETP.GE.AND P2, PT, R0, RZ, PT ;  /* 0x000000ff0000720c */ /* 0x000fe20003f46270 */
[----:B------:R-:W-:-:S05]  /*0490*/  VIADD R0, R88, 0x3f ;  /* 0x0000003f58007836 */ /* 0x000fca0000000000 */
[----:B------:R-:W-:Y:S01]  /*04a0*/  SHF.R.S32.HI R3, RZ, 0x1f, R0 ;  /* 0x0000001fff037819 */ /* 0x000fe20000011400 */
[----:B------:R-:W-:-:S03]  /*04b0*/  @P0 VIADD R2, R2, 0x1 ;  /* 0x0000000102020836 */ /* 0x000fc60000000000 */
[----:B------:R-:W-:-:S03]  /*04c0*/  LEA.HI R3, R3, R0, RZ, 0x6 ;  /* 0x0000000003037211 */ /* 0x000fc600078f30ff */
[----:B------:R-:W-:Y:S01]  /*04d0*/  @!P2 IMAD.MOV R2, RZ, RZ, -R2 ;  /* 0x000000ffff02a224 */ /* 0x000fe200078e0a02 */
[----:B------:R-:W-:-:S05]  /*04e0*/  @!P1 LOP3.LUT R2, RZ, R4, RZ, 0x33, !PT ;  /* 0x00000004ff029212 */ /* 0x000fca00078e33ff */
[----:B------:R-:W-:Y:S02]  /*04f0*/  IMAD.SHL.U32 R6, R2, 0x8, RZ ;  /* 0x0000000802067824 */ /* 0x000fe400078e00ff */
[----:B------:R-:W-:-:S03]  /*0500*/  IMAD.MOV R2, RZ, RZ, -R2 ;  /* 0x000000ffff027224 */ /* 0x000fc600078e0a02 */
[----:B------:R-:W-:Y:S01]  /*0510*/  LEA.HI.SX32 R3, R3, -R6, 0x1a ;  /* 0x8000000603037211 */ /* 0x000fe200078fd2ff */
[----:B------:R-:W-:-:S03]  /*0520*/  IMAD R4, R4, R2, R5 ;  /* 0x0000000204047224 */ /* 0x000fc600078e0205 */
[----:B------:R-:W-:Y:S02]  /*0530*/  VIMNMX R11, R3, 0x8, PT ;  /* 0x00000008030b7848 */ /* 0x000fe40003fe0100 */
[----:B------:R-:W-:Y:S02]  /*0540*/  IABS R9, R4 ;  /* 0x0000000400097213 */ /* 0x000fe40000000000 */
[----:B------:R-:W-:-:S04]  /*0550*/  IABS R7, R11 ;  /* 0x0000000b00077213 */ /* 0x000fc80000000000 */
[----:B------:R-:W1:Y:S08]  /*0560*/  I2F.RP R0, R7 ;  /* 0x0000000700007306 */ /* 0x000e700000209400 */
[----:B-1----:R-:W1:Y:S02]  /*0570*/  MUFU.RCP R0, R0 ;  /* 0x0000000000007308 */ /* 0x002e640000001000 */
[----:B-1----:R-:W-:-:S06]  /*0580*/  VIADD R3, R0, 0xffffffe ;  /* 0x0ffffffe00037836 */ /* 0x002fcc0000000000 */
[----:B------:R-:W1:Y:S02]  /*0590*/  F2I.FTZ.U32.TRUNC.NTZ R3, R3 ;  /* 0x0000000300037305 */ /* 0x000e64000021f000 */
[----:B-1----:R-:W-:-:S04]  /*05a0*/  IMAD.MOV R8, RZ, RZ, -R3 ;  /* 0x000000ffff087224 */ /* 0x002fc800078e0a03 */
[----:B------:R-:W-:Y:S01]  /*05b0*/  IMAD.MOV.U32 R2, RZ, RZ, R8 ;  /* 0x000000ffff027224 */ /* 0x000fe200078e0008 */
[----:B------:R-:W-:-:S03]  /*05c0*/  IABS R8, R11 ;  /* 0x0000000b00087213 */ /* 0x000fc60000000000 */
[----:B------:R-:W-:Y:S02]  /*05d0*/  IMAD R5, R2, R7, RZ ;  /* 0x0000000702057224 */ /* 0x000fe400078e02ff */
[----:B------:R-:W-:Y:S02]  /*05e0*/  IMAD.MOV.U32 R2, RZ, RZ, RZ ;  /* 0x000000ffff027224 */ /* 0x000fe400078e00ff */
[----:B------:R-:W-:Y:S02]  /*05f0*/  IMAD.MOV R0, RZ, RZ, -R8 ;  /* 0x000000ffff007224 */ /* 0x000fe400078e0a08 */
[----:B------:R-:W-:Y:S01]  /*0600*/  IMAD.HI.U32 R2, R3, R5, R2 ;  /* 0x0000000503027227 */ /* 0x000fe200078e0002 */
[----:B------:R-:W-:-:S04]  /*0610*/  LOP3.LUT R3, R4, R11, RZ, 0x3c, !PT ;  /* 0x0000000b04037212 */ /* 0x000fc800078e3cff */
[----:B------:R-:W-:Y:S01]  /*0620*/  ISETP.GE.AND P2, PT, R3, RZ, PT ;  /* 0x000000ff0300720c */ /* 0x000fe20003f46270 */
[----:B------:R-:W-:-:S04]  /*0630*/  IMAD.HI.U32 R2, R2, R9, RZ ;  /* 0x0000000902027227 */ /* 0x000fc800078e00ff */
[----:B------:R-:W-:-:S05]  /*0640*/  IMAD R0, R2, R0, R9 ;  /* 0x0000000002007224 */ /* 0x000fca00078e0209 */
[----:B------:R-:W-:-:S13]  /*0650*/  ISETP.GT.U32.AND P1, PT, R7, R0, PT ;  /* 0x000000000700720c */ /* 0x000fda0003f24070 */
[----:B------:R-:W-:Y:S02]  /*0660*/  @!P1 IMAD.IADD R0, R0, 0x1, -R7 ;  /* 0x0000000100009824 */ /* 0x000fe400078e0a07 */
[----:B------:R-:W-:Y:S01]  /*0670*/  @!P1 VIADD R2, R2, 0x1 ;  /* 0x0000000102029836 */ /* 0x000fe20000000000 */
[----:B------:R-:W-:Y:S02]  /*0680*/  ISETP.NE.AND P1, PT, R11, RZ, PT ;  /* 0x000000ff0b00720c */ /* 0x000fe40003f25270 */
[----:B------:R-:W-:Y:S02]  /*0690*/  ISETP.GE.U32.AND P0, PT, R0, R7, PT ;  /* 0x000000070000720c */ /* 0x000fe40003f06070 */
[----:B------:R-:W1:Y:S11]  /*06a0*/  S2R R0, SR_TID.X ;  /* 0x0000000000007919 */ /* 0x000e760000002100 */
[----:B------:R-:W-:Y:S01]  /*06b0*/  @P0 VIADD R2, R2, 0x1 ;  /* 0x0000000102020836 */ /* 0x000fe20000000000 */
[----:B------:R-:W-:-:S03]  /*06c0*/  ISETP.GE.AND P0, PT, R91, 0x20, PT ;  /* 0x000000205b00780c */ /* 0x000fc60003f06270 */
[----:B------:R-:W-:-:S04]  /*06d0*/  IMAD.MOV.U32 R172, RZ, RZ, R2 ;  /* 0x000000ffffac7224 */ /* 0x000fc800078e0002 */
[----:B------:R-:W-:Y:S01]  /*06e0*/  @!P2 IMAD.MOV R172, RZ, RZ, -R172 ;  /* 0x000000ffffaca224 */ /* 0x000fe200078e0aac */
[----:B------:R-:W-:-:S05]  /*06f0*/  @!P1 LOP3.LUT R172, RZ, R11, RZ, 0x33, !PT ;  /* 0x0000000bffac9212 */ /* 0x000fca00078e33ff */
[----:B------:R-:W-:Y:S02]  /*0700*/  IMAD.MOV R2, RZ, RZ, -R172 ;  /* 0x000000ffff027224 */ /* 0x000fe400078e0aac */
[----:B------:R-:W-:Y:S02]  /*0710*/  IMAD.SHL.U32 R172, R172, 0x200, RZ ;  /* 0x00000200acac7824 */ /* 0x000fe400078e00ff */
[----:B------:R-:W-:Y:S01]  /*0720*/  IMAD R2, R11, R2, R4 ;  /* 0x000000020b027224 */ /* 0x000fe200078e0204 */
[----:B-1----:R-:W-:-:S03]  /*0730*/  LOP3.LUT R3, R0, 0x3f, RZ, 0xc0, !PT ;  /* 0x0000003f00037812 */ /* 0x002fc600078ec0ff */
[----:B------:R-:W-:Y:S01]  /*0740*/  IMAD.IADD R2, R6, 0x1, R2 ;  /* 0x0000000106027824 */ /* 0x000fe200078e0202 */
[----:B------:R-:W-:Y:S02]  /*0750*/  SHF.R.U32.HI R95, RZ, 0x6, R0 ;  /* 0x00000006ff5f7819 */ /* 0x000fe40000011600 */
[----:B------:R-:W-:Y:S01]  /*0760*/  LOP3.LUT R93, R0, 0x7f, RZ, 0xc0, !PT ;  /* 0x0000007f005d7812 */ /* 0x000fe200078ec0ff */
[----:B------:R-:W-:Y:S01]  /*0770*/  IMAD R2, R2, 0x40, R3 ;  /* 0x0000004002027824 */ /* 0x000fe200078e0203 */
[----:B------:R-:W-:Y:S01]  /*0780*/  SGXT.U32 R95, R95, 0x1 ;  /* 0x000000015f5f781a */ /* 0x000fe20000000000 */
[----:B------:R-:W1:Y:S01]  /*0790*/  S2R R3, SR_TID.X ;  /* 0x0000000000037919 */ /* 0x000e620000002100 */
[----:B0-----:R-:W-:Y:S05]  /*07a0*/  @!P0 BRA `(.L_x_0) ;  /* 0x0000003c00a48947 */ /* 0x001fea0003800000 */
[----:B------:R-:W-:Y:S01]  /*07b0*/  IABS R11, R88 ;  /* 0x00000058000b7213 */ /* 0x000fe20000000000 */
[----:B------:R-:W-:Y:S01]  /*07c0*/  ULDC.64 UR14, c[0x0][0x218] ;  /* 0x00008600000e7ab9 */ /* 0x000fe20000000a00 */
[----:B------:R-:W-:Y:S01]  /*07d0*/  IABS R4, R89 ;  /* 0x0000005900047213 */ /* 0x000fe20000000000 */
[----:B------:R-:W-:Y:S01]  /*07e0*/  ULDC UR6, c[0x0][0x234] ;  /* 0x00008d0000067ab9 */ /* 0x000fe20000000800 */
[----:B------:R-:W0:Y:S01]  /*07f0*/  I2F.RP R8, R11 ;  /* 0x0000000b00087306 */ /* 0x000e220000209400 */
[----:B------:R-:W-:Y:S01]  /*0800*/  IABS R10, R2 ;  /* 0x00000002000a7213 */ /* 0x000fe20000000000 */
[----:B------:R-:W-:Y:S01]  /*0810*/  ULDC UR5, c[0x0][0x23c] ;  /* 0x00008f0000057ab9 */ /* 0x000fe20000000800 */
[----:B------:R-:W-:Y:S01]  /*0820*/  ISETP.GE.AND P5, PT, R2, RZ, PT ;  /* 0x000000ff0200720c */ /* 0x000fe20003fa6270 */
[----:B------:R-:W-:Y:S01]  /*0830*/  ULDC.64 UR10, c[0x0][0x210] ;  /* 0x00008400000a7ab9 */ /* 0x000fe20000000a00 */
[----:B------:R-:W-:Y:S02]  /*0840*/  ISETP.NE.AND P3, PT, R88, RZ, PT ;  /* 0x000000ff5800720c */ /* 0x000fe40003f65270 */
[----:B------:R-:W-:-:S02]  /*0850*/  CS2R R72, SRZ ;  /* 0x0000000000487805 */ /* 0x000fc4000001ff00 */
[----:B------:R-:W-:Y:S01]  /*0860*/  SHF.R.S32.HI R71, RZ, 0x2, R0 ;  /* 0x00000002ff477819 */ /* 0x000fe20000011400 */
[----:B------:R-:W2:Y:S01]  /*0870*/  I2F.RP R5, R4 ;  /* 0x0000000400057306 */ /* 0x000ea20000209400 */
[----:B------:R-:W-:Y:S02]  /*0880*/  LOP3.LUT R90, R93, 0x10, RZ, 0x3c, !PT ;  /* 0x000000105d5a7812 */ /* 0x000fe400078e3cff */
[----:B------:R-:W-:Y:S02]  /*0890*/  CS2R R74, SRZ ;  /* 0x00000000004a7805 */ /* 0x000fe4000001ff00 */
[----:B------:R-:W-:Y:S02]  /*08a0*/  SGXT R71, R71, 0x1 ;  /* 0x000000014747781a */ /* 0x000fe40000000200 */
[----:B------:R-:W-:Y:S02]  /*08b0*/  CS2R R76, SRZ ;  /* 0x00000000004c7805 */ /* 0x000fe4000001ff00 */
[----:B------:R-:W-:-:S02]  /*08c0*/  CS2R R78, SRZ ;  /* 0x00000000004e7805 */ /* 0x000fc4000001ff00 */
[----:B------:R-:W-:Y:S02]  /*08d0*/  CS2R R80, SRZ ;  /* 0x0000000000507805 */ /* 0x000fe4000001ff00 */
[----:B------:R-:W-:Y:S01]  /*08e0*/  CS2R R82, SRZ ;  /* 0x0000000000527805 */ /* 0x000fe2000001ff00 */
[----:B0-----:R-:W0:Y:S01]  /*08f0*/  MUFU.RCP R8, R8 ;  /* 0x0000000800087308 */ /* 0x001e220000001000 */
[----:B------:R-:W-:Y:S02]  /*0900*/  CS2R R84, SRZ ;  /* 0x0000000000547805 */ /* 0x000fe4000001ff00 */
[----:B------:R-:W-:-:S05]  /*0910*/  CS2R R86, SRZ ;  /* 0x0000000000567805 */ /* 0x000fca000001ff00 */
[----:B--2---:R-:W-:Y:S01]  /*0920*/  MUFU.RCP R5, R5 ;  /* 0x0000000500057308 */ /* 0x004fe20000001000 */
[----:B0-----:R-:W-:-:S07]  /*0930*/  VIADD R9, R8, 0xffffffe ;  /* 0x0ffffffe08097836 */ /* 0x001fce0000000000 */
[----:B------:R-:W0:Y:S02]  /*0940*/  F2I.FTZ.U32.TRUNC.NTZ R7, R9 ;  /* 0x0000000900077305 */ /* 0x000e24000021f000 */
[----:B0-----:R-:W-:-:S04]  /*0950*/  IMAD.MOV R6, RZ, RZ, -R7 ;  /* 0x000000ffff067224 */ /* 0x001fc800078e0a07 */
[----:B------:R-:W-:Y:S02]  /*0960*/  IMAD R13, R6, R11, RZ ;  /* 0x0000000b060d7224 */ /* 0x000fe400078e02ff */
[----:B------:R-:W-:-:S04]  /*0970*/  IMAD.MOV.U32 R6, RZ, RZ, RZ ;  /* 0x000000ffff067224 */ /* 0x000fc800078e00ff */
[----:B------:R-:W-:-:S04]  /*0980*/  IMAD.HI.U32 R8, R7, R13, R6 ;  /* 0x0000000d07087227 */ /* 0x000fc800078e0006 */
[----:B------:R-:W-:Y:S01]  /*0990*/  VIADD R6, R5, 0xffffffe ;  /* 0x0ffffffe05067836 */ /* 0x000fe20000000000 */
[----:B------:R-:W-:Y:S01]  /*09a0*/  SHF.R.U32.HI R5, RZ, 0x5, R0 ;  /* 0x00000005ff057819 */ /* 0x000fe20000011600 */
[----:B------:R-:W-:Y:S02]  /*09b0*/  IMAD.HI.U32 R8, R8, R10, RZ ;  /* 0x0000000a08087227 */ /* 0x000fe400078e00ff */
[----:B------:R0:W2:Y:S01]  /*09c0*/  F2I.FTZ.U32.TRUNC.NTZ R7, R6 ;  /* 0x0000000600077305 */ /* 0x0000a2000021f000 */
[----:B------:R-:W-:Y:S01]  /*09d0*/  SGXT.U32 R5, R5, 0x2 ;  /* 0x000000020505781a */ /* 0x000fe20000000000 */
[----:B------:R-:W-:-:S03]  /*09e0*/  IMAD.MOV R8, RZ, RZ, -R8 ;  /* 0x000000ffff087224 */ /* 0x000fc600078e0a08 */
[----:B------:R-:W-:Y:S01]  /*09f0*/  LOP3.LUT R20, R172, UR4, R5, 0xfe, !PT ;  /* 0x00000004ac147c12 */ /* 0x000fe2000f8efe05 */
[C---:B------:R-:W-:Y:S01]  /*0a00*/  IMAD R10, R11.reuse, R8, R10 ;  /* 0x000000080b0a7224 */ /* 0x040fe200078e020a */
[----:B------:R-:W-:Y:S01]  /*0a10*/  ULDC UR4, c[0x0][0x240] ;  /* 0x0000900000047ab9 */ /* 0x000fe20000000800 */
[----:B0-----:R-:W-:Y:S01]  /*0a20*/  IMAD.MOV.U32 R6, RZ, RZ, RZ ;  /* 0x000000ffff067224 */ /* 0x001fe200078e00ff */
[----:B------:R-:W-:Y:S02]  /*0a30*/  LOP3.LUT R5, R20, 0x7c, RZ, 0xfc, !PT ;  /* 0x0000007c14057812 */ /* 0x000fe400078efcff */
[----:B------:R-:W-:Y:S02]  /*0a40*/  ISETP.GT.U32.AND P0, PT, R11, R10, PT ;  /* 0x0000000a0b00720c */ /* 0x000fe40003f04070 */
[----:B------:R-:W-:Y:S01]  /*0a50*/  IABS R8, R5 ;  /* 0x0000000500087213 */ /* 0x000fe20000000000 */
[----:B--2---:R-:W-:Y:S01]  /*0a60*/  IMAD.MOV R9, RZ, RZ, -R7 ;  /* 0x000000ffff097224 */ /* 0x004fe200078e0a07 */
[----:B------:R-:W-:-:S02]  /*0a70*/  ISETP.GE.AND P1, PT, R5, RZ, PT ;  /* 0x000000ff0500720c */ /* 0x000fc40003f26270 */
[C---:B------:R-:W-:Y:S01]  /*0a80*/  LOP3.LUT R5, R20.reuse, 0x74, RZ, 0xfc, !PT ;  /* 0x0000007414057812 */ /* 0x040fe200078efcff */
[----:B------:R-:W-:Y:S01]  /*0a90*/  IMAD R9, R9, R4, RZ ;  /* 0x0000000409097224 */ /* 0x000fe200078e02ff */
[----:B------:R-:W-:Y:S02]  /*0aa0*/  LOP3.LUT R14, R20, 0x70, RZ, 0xfc, !PT ;  /* 0x00000070140e7812 */ /* 0x000fe400078efcff */
[----:B------:R-:W-:Y:S01]  /*0ab0*/  ISETP.GE.AND P4, PT, R5, RZ, PT ;  /* 0x000000ff0500720c */ /* 0x000fe20003f86270 */
[----:B------:R-:W-:Y:S01]  /*0ac0*/  IMAD.HI.U32 R7, R7, R9, R6 ;  /* 0x0000000907077227 */ /* 0x000fe200078e0006 */
[----:B------:R-:W-:Y:S02]  /*0ad0*/  SHF.R.S32.HI R6, RZ, 0x1f, R91 ;  /* 0x0000001fff067819 */ /* 0x000fe4000001145b */
[----:B------:R-:W-:Y:S01]  /*0ae0*/  IABS R13, R5 ;  /* 0x00000005000d7213 */ /* 0x000fe20000000000 */
[----:B------:R-:W-:Y:S01]  /*0af0*/  @!P0 IMAD.IADD R10, R10, 0x1, -R11 ;  /* 0x000000010a0a8824 */ /* 0x000fe200078e0a0b */
[----:B------:R-:W-:Y:S01]  /*0b00*/  LEA.HI R91, R6, R91, RZ, 0x5 ;  /* 0x0000005b065b7211 */ /* 0x000fe200078f28ff */
[----:B------:R-:W-:Y:S01]  /*0b10*/  IMAD.MOV.U32 R9, RZ, RZ, R8 ;  /* 0x000000ffff097224 */ /* 0x000fe200078e0008 */
[----:B------:R-:W-:-:S02]  /*0b20*/  LOP3.LUT R6, R20, 0x78, RZ, 0xfc, !PT ;  /* 0x0000007814067812 */ /* 0x000fc400078efcff */
[----:B------:R-:W-:Y:S01]  /*0b30*/  ISETP.GT.U32.AND P0, PT, R11, R10, PT ;  /* 0x0000000a0b00720c */ /* 0x000fe20003f04070 */
[----:B------:R-:W-:Y:S01]  /*0b40*/  IMAD.HI.U32 R8, R7, R9, RZ ;  /* 0x0000000907087227 */ /* 0x000fe200078e00ff */
[----:B------:R-:W-:Y:S02]  /*0b50*/  IABS R15, R14 ;  /* 0x0000000e000f7213 */ /* 0x000fe40000000000 */
[C---:B------:R-:W-:Y:S01]  /*0b60*/  LOP3.LUT R16, R20.reuse, 0x6c, RZ, 0xfc, !PT ;  /* 0x0000006c14107812 */ /* 0x040fe200078efcff */
[----:B------:R-:W-:Y:S01]  /*0b70*/  IMAD.MOV R8, RZ, RZ, -R8 ;  /* 0x000000ffff087224 */ /* 0x000fe200078e0a08 */
[----:B------:R-:W-:Y:S02]  /*0b80*/  LOP3.LUT R18, R20, 0x60, RZ, 0xfc, !PT ;  /* 0x0000006014127812 */ /* 0x000fe400078efcff */
[----:B------:R-:W-:Y:S01]  /*0b90*/  IABS R17, R16 ;  /* 0x0000001000117213 */ /* 0x000fe20000000000 */
[----:B------:R-:W-:Y:S01]  /*0ba0*/  IMAD R9, R4, R8, R9 ;  /* 0x0000000804097224 */ /* 0x000fe200078e0209 */
[----:B------:R-:W-:-:S02]  /*0bb0*/  LOP3.LUT R22, R20, 0x5c, RZ, 0xfc, !PT ;  /* 0x0000005c14167812 */ /* 0x000fc400078efcff */
[----:B------:R-:W-:Y:S01]  /*0bc0*/  IABS R23, R18 ;  /* 0x0000001200177213 */ /* 0x000fe20000000000 */
[----:B------:R-:W-:Y:S01]  /*0bd0*/  @!P0 IMAD.IADD R10, R10, 0x1, -R11 ;  /* 0x000000010a0a8824 */ /* 0x000fe200078e0a0b */
[----:B------:R-:W-:Y:S01]  /*0be0*/  IABS R11, R6 ;  /* 0x00000006000b7213 */ /* 0x000fe20000000000 */
[C---:B------:R-:W-:Y:S01]  /*0bf0*/  IMAD.HI.U32 R8, R7.reuse, R17, RZ ;  /* 0x0000001107087227 */ /* 0x040fe200078e00ff */
[----:B------:R-:W-:Y:S02]  /*0c00*/  ISETP.GT.U32.AND P2, PT, R4, R9, PT ;  /* 0x000000090400720c */ /* 0x000fe40003f44070 */
[----:B------:R-:W-:Y:S01]  /*0c10*/  ISETP.GE.AND P0, PT, R6, RZ, PT ;  /* 0x000000ff0600720c */ /* 0x000fe20003f06270 */
[C---:B------:R-:W-:Y:S01]  /*0c20*/  IMAD.HI.U32 R5, R7.reuse, R11, RZ ;  /* 0x0000000b07057227 */ /* 0x040fe200078e00ff */
[----:B------:R-:W-:Y:S02]  /*0c30*/  IABS R25, R22 ;  /* 0x0000001600197213 */ /* 0x000fe40000000000 */
[C---:B------:R-:W-:Y:S01]  /*0c40*/  LOP3.LUT R24, R20.reuse, 0x28, RZ, 0xfc, !PT ;  /* 0x0000002814187812 */ /* 0x040fe200078efcff */
[----:B------:R-:W-:Y:S01]  /*0c50*/  IMAD.MOV R12, RZ, RZ, -R5 ;  /* 0x000000ffff0c7224 */ /* 0x000fe200078e0a05 */
[----:B------:R-:W-:Y:S01]  /*0c60*/  LOP3.LUT R28, R20, 0x20, RZ, 0xfc, !PT ;  /* 0x00000020141c7812 */ /* 0x000fe200078efcff */
[----:B------:R-:W-:Y:S01]  /*0c70*/  IMAD.HI.U32 R5, R7, R13, RZ ;  /* 0x0000000d07057227 */ /* 0x000fe200078e00ff */
[----:B------:R-:W-:-:S02]  /*0c80*/  IABS R51, R24 ;  /* 0x0000001800337213 */ /* 0x000fc40000000000 */
[----:B------:R-:W-:Y:S01]  /*0c90*/  IABS R55, R28 ;  /* 0x0000001c00377213 */ /* 0x000fe20000000000 */
[----:B------:R-:W-:Y:S01]  /*0ca0*/  IMAD R11, R4, R12, R11 ;  /* 0x0000000c040b7224 */ /* 0x000fe200078e020b */
[C---:B------:R-:W-:Y:S01]  /*0cb0*/  LOP3.LUT R26, R20.reuse, 0x24, RZ, 0xfc, !PT ;  /* 0x00000024141a7812 */ /* 0x040fe200078efcff */
[----:B------:R-:W-:Y:S01]  /*0cc0*/  IMAD.MOV R12, RZ, RZ, -R5 ;  /* 0x000000ffff0c7224 */ /* 0x000fe200078e0a05 */
[C---:B------:R-:W-:Y:S01]  /*0cd0*/  LOP3.LUT R30, R20.reuse, 0x1c, RZ, 0xfc, !PT ;  /* 0x0000001c141e7812 */ /* 0x040fe200078efcff */
[----:B------:R-:W-:Y:S01]  /*0ce0*/  IMAD.MOV.U32 R5, RZ, RZ, R10 ;  /* 0x000000ffff057224 */ /* 0x000fe200078e000a */
[----:B------:R-:W-:Y:S01]  /*0cf0*/  LOP3.LUT R10, R20, 0x68, RZ, 0xfc, !PT ;  /* 0x00000068140a7812 */ /* 0x000fe200078efcff */
[----:B------:R-:W-:Y:S01]  /*0d00*/  IMAD R13, R4, R12, R13 ;  /* 0x0000000c040d7224 */ /* 0x000fe200078e020d */
[----:B------:R-:W-:Y:S01]  /*0d10*/  LOP3.LUT R12, R20, 0x64, RZ, 0xfc, !PT ;  /* 0x00000064140c7812 */ /* 0x000fe200078efcff */
[----:B------:R-:W-:Y:S01]  /*0d20*/  IMAD.HI.U32 R6, R7, R15, RZ ;  /* 0x0000000f07067227 */ /* 0x000fe200078e00ff */
[----:B------:R-:W-:-:S02]  /*0d30*/  IABS R19, R10 ;  /* 0x0000000a00137213 */ /* 0x000fc40000000000 */
[C---:B------:R-:W-:Y:S01]  /*0d40*/  ISETP.GT.U32.AND P6, PT, R4.reuse, R13, PT ;  /* 0x0000000d0400720c */ /* 0x040fe20003fc4070 */
[----:B------:R-:W-:Y:S01]  /*0d50*/  @!P5 IMAD.MOV R5, RZ, RZ, -R5 ;  /* 0x000000ffff05d224 */ /* 0x000fe200078e0a05 */
[----:B------:R-:W-:Y:S01]  /*0d60*/  @!P3 LOP3.LUT R5, RZ, R88, RZ, 0x33, !PT ;  /* 0x00000058ff05b212 */ /* 0x000fe200078e33ff */
[----:B------:R-:W-:Y:S01]  /*0d70*/  IMAD.MOV R6, RZ, RZ, -R6 ;  /* 0x000000ffff067224 */ /* 0x000fe200078e0a06 */
[C---:B------:R-:W-:Y:S01]  /*0d80*/  ISETP.GT.U32.AND P3, PT, R4.reuse, R11, PT ;  /* 0x0000000b0400720c */ /* 0x040fe20003f64070 */
[----:B------:R-:W-:Y:S01]  /*0d90*/  @!P2 IMAD.IADD R9, R9, 0x1, -R4 ;  /* 0x000000010909a824 */ /* 0x000fe200078e0a04 */
[----:B------:R-:W-:Y:S01]  /*0da0*/  IABS R21, R12 ;  /* 0x0000000c00157213 */ /* 0x000fe20000000000 */
[C---:B------:R-:W-:Y:S01]  /*0db0*/  IMAD R15, R4.reuse, R6, R15 ;  /* 0x00000006040f7224 */ /* 0x040fe200078e020f */
[----:B------:R-:W-:Y:S01]  /*0dc0*/  IABS R53, R26 ;  /* 0x0000001a00357213 */ /* 0x000fe20000000000 */
[----:B------:R-:W-:Y:S01]  /*0dd0*/  IMAD.MOV R8, RZ, RZ, -R8 ;  /* 0x000000ffff087224 */ /* 0x000fe200078e0a08 */
[----:B------:R-:W-:Y:S01]  /*0de0*/  ISETP.GT.U32.AND P5, PT, R4, R9, PT ;  /* 0x000000090400720c */ /* 0x000fe20003fa4070 */
[----:B------:R-:W-:Y:S01]  /*0df0*/  IMAD.HI.U32 R6, R7, R19, RZ ;  /* 0x0000001307067227 */ /* 0x000fe200078e00ff */
[----:B------:R-:W-:-:S02]  /*0e00*/  IABS R57, R30 ;  /* 0x0000001e00397213 */ /* 0x000fc40000000000 */
[----:B------:R-:W-:Y:S01]  /*0e10*/  LOP3.LUT R32, R20, 0x18, RZ, 0xfc, !PT ;  /* 0x0000001814207812 */ /* 0x000fe200078efcff */
[--C-:B------:R-:W-:Y:S01]  /*0e20*/  @!P6 IMAD.IADD R13, R13, 0x1, -R4.reuse ;  /* 0x000000010d0de824 */ /* 0x100fe200078e0a04 */
[C---:B------:R-:W-:Y:S01]  /*0e30*/  ISETP.GT.U32.AND P6, PT, R4.reuse, R15, PT ;  /* 0x0000000f0400720c */ /* 0x040fe20003fc4070 */
[C---:B------:R-:W-:Y:S01]  /*0e40*/  IMAD R17, R4.reuse, R8, R17 ;  /* 0x0000000804117224 */ /* 0x040fe200078e0211 */
[----:B------:R-:W-:Y:S01]  /*0e50*/  IABS R59, R32 ;  /* 0x00000020003b7213 */ /* 0x000fe20000000000 */
[----:B------:R-:W-:Y:S01]  /*0e60*/  IMAD.HI.U32 R8, R7, R21, RZ ;  /* 0x0000001507087227 */ /* 0x000fe200078e00ff */
[----:B------:R-:W-:Y:S02]  /*0e70*/  ISETP.GT.U32.AND P2, PT, R4, R13, PT ;  /* 0x0000000d0400720c */ /* 0x000fe40003f44070 */
[C---:B------:R-:W-:Y:S01]  /*0e80*/  LOP3.LUT R34, R20.reuse, 0x14, RZ, 0xfc, !PT ;  /* 0x0000001414227812 */ /* 0x040fe200078efcff */
[----:B------:R-:W-:Y:S01]  /*0e90*/  @!P3 IMAD.IADD R11, R11, 0x1, -R4 ;  /* 0x000000010b0bb824 */ /* 0x000fe200078e0a04 */
[----:B------:R-:W-:Y:S01]  /*0ea0*/  LOP3.LUT R36, R20, 0x10, RZ, 0xfc, !PT ;  /* 0x0000001014247812 */ /* 0x000fe200078efcff */
[----:B------:R-:W-:Y:S01]  /*0eb0*/  IMAD.MOV R8, RZ, RZ, -R8 ;  /* 0x000000ffff087224 */ /* 0x000fe200078e0a08 */
[----:B------:R-:W-:Y:S01]  /*0ec0*/  IABS R61, R34 ;  /* 0x00000022003d7213 */ /* 0x000fe20000000000 */
[--C-:B------:R-:W-:Y:S01]  /*0ed0*/  @!P5 IMAD.IADD R9, R9, 0x1, -R4.reuse ;  /* 0x000000010909d824 */ /* 0x100fe200078e0a04 */
[C---:B------:R-:W-:Y:S01]  /*0ee0*/  ISETP.GT.U32.AND P3, PT, R4.reuse, R11, PT ;  /* 0x0000000b0400720c */ /* 0x040fe20003f64070 */
[C---:B------:R-:W-:Y:S01]  /*0ef0*/  IMAD R21, R4.reuse, R8, R21 ;  /* 0x0000000804157224 */ /* 0x040fe200078e0215 */
[----:B------:R-:W-:Y:S01]  /*0f00*/  ISETP.GT.U32.AND P5, PT, R4, R17, PT ;  /* 0x000000110400720c */ /* 0x000fe20003fa4070 */
[----:B------:R-:W-:Y:S01]  /*0f10*/  @!P6 IMAD.IADD R15, R15, 0x1, -R4 ;  /* 0x000000010f0fe824 */ /* 0x000fe200078e0a04 */
[----:B------:R-:W-:Y:S01]  /*0f20*/  LOP3.LUT R38, R20, 0xc, RZ, 0xfc, !PT ;  /* 0x0000000c14267812 */ /* 0x000fe200078efcff */
[----:B------:R-:W-:Y:S01]  /*0f30*/  IMAD.MOV R6, RZ, RZ, -R6 ;  /* 0x000000ffff067224 */ /* 0x000fe200078e0a06 */
[----:B------:R-:W-:Y:S01]  /*0f40*/  ISETP.GT.U32.AND P6, PT, R4, R21, PT ;  /* 0x000000150400720c */ /* 0x000fe20003fc4070 */
[----:B------:R-:W-:Y:S01]  /*0f50*/  IMAD.HI.U32 R8, R7, R25, RZ ;  /* 0x0000001907087227 */ /* 0x000fe200078e00ff */
[----:B------:R-:W-:-:S02]  /*0f60*/  IABS R63, R36 ;  /* 0x00000024003f7213 */ /* 0x000fc40000000000 */
[----:B------:R-:W-:Y:S01]  /*0f70*/  IABS R69, R20 ;  /* 0x0000001400457213 */ /* 0x000fe20000000000 */
[----:B------:R-:W-:Y:S01]  /*0f80*/  IMAD R19, R4, R6, R19 ;  /* 0x0000000604137224 */ /* 0x000fe200078e0213 */
[C---:B------:R-:W-:Y:S01]  /*0f90*/  LOP3.LUT R40, R20.reuse, 0x8, RZ, 0xfc, !PT ;  /* 0x0000000814287812 */ /* 0x040fe200078efcff */
[--C-:B------:R-:W-:Y:S01]  /*0fa0*/  @!P3 IMAD.IADD R11, R11, 0x1, -R4.reuse ;  /* 0x000000010b0bb824 */ /* 0x100fe200078e0a04 */
[----:B------:R-:W-:Y:S01]  /*0fb0*/  LOP3.LUT R42, R20, 0x4, RZ, 0xfc, !PT ;  /* 0x00000004142a7812 */ /* 0x000fe200078efcff */
[--C-:B------:R-:W-:Y:S01]  /*0fc0*/  @!P5 IMAD.IADD R17, R17, 0x1, -R4.reuse ;  /* 0x000000011111d824 */ /* 0x100fe200078e0a04 */
[----:B------:R-:W-:Y:S01]  /*0fd0*/  ISETP.GT.U32.AND P3, PT, R4, R19, PT ;  /* 0x000000130400720c */ /* 0x000fe20003f64070 */
[----:B------:R-:W-:Y:S01]  /*0fe0*/  IMAD.HI.U32 R6, R7, R23, RZ ;  /* 0x0000001707067227 */ /* 0x000fe200078e00ff */
[----:B------:R-:W-:Y:S02]  /*0ff0*/  ISETP.GE.AND P5, PT, R16, RZ, PT ;  /* 0x000000ff1000720c */ /* 0x000fe40003fa6270 */
[----:B------:R-:W-:Y:S01]  /*1000*/  LOP3.LUT R16, R20, 0x54, RZ, 0xfc, !PT ;  /* 0x0000005414107812 */ /* 0x000fe200078efcff */
[----:B------:R-:W-:Y:S01]  /*1010*/  @!P6 IMAD.IADD R21, R21, 0x1, -R4 ;  /* 0x000000011515e824 */ /* 0x000fe200078e0a04 */
[----:B------:R-:W-:Y:S01]  /*1020*/  ISETP.GT.U32.AND P6, PT, R4, R17, PT ;  /* 0x000000110400720c */ /* 0x000fe20003fc4070 */
[----:B------:R-:W-:Y:S01]  /*1030*/  IMAD.MOV R6, RZ, RZ, -R6 ;  /* 0x000000ffff067224 */ /* 0x000fe200078e0a06 */
[----:B------:R-:W-:Y:S01]  /*1040*/  IABS R29, R16 ;  /* 0x00000010001d7213 */ /* 0x000fe20000000000 */
[----:B------:R-:W-:Y:S01]  /*1050*/  @!P2 IMAD.IADD R13, R13, 0x1, -R4 ;  /* 0x000000010d0da824 */ /* 0x000fe200078e0a04 */
[----:B------:R-:W-:Y:S01]  /*1060*/  ISETP.GE.AND P2, PT, R14, RZ, PT ;  /* 0x000000ff0e00720c */ /* 0x000fe20003f46270 */
[----:B------:R-:W-:Y:S01]  /*1070*/  IMAD.MOV R8, RZ, RZ, -R8 ;  /* 0x000000ffff087224 */ /* 0x000fe200078e0a08 */
[----:B------:R-:W-:Y:S01]  /*1080*/  LOP3.LUT R14, R20, 0x58, RZ, 0xfc, !PT ;  /* 0x00000058140e7812 */ /* 0x000fe200078efcff */
[----:B------:R-:W-:Y:S01]  /*1090*/  IMAD R23, R4, R6, R23 ;  /* 0x0000000604177224 */ /* 0x000fe200078e0217 */
[----:B------:R-:W-:Y:S01]  /*10a0*/  LEA.HI R88, R0, 0x1e, RZ, 0x1a ;  /* 0x0000001e00587811 */ /* 0x000fe200078fd0ff */
[C---:B------:R-:W-:Y:S01]  /*10b0*/  IMAD R25, R4.reuse, R8, R25 ;  /* 0x0000000804197224 */ /* 0x040fe200078e0219 */
[----:B------:R-:W-:Y:S01]  /*10c0*/  IABS R27, R14 ;  /* 0x0000000e001b7213 */ /* 0x000fe20000000000 */
[--C-:B------:R-:W-:Y:S01]  /*10d0*/  @!P3 IMAD.IADD R19, R19, 0x1, -R4.reuse ;  /* 0x000000011313b824 */ /* 0x100fe200078e0a04 */
[C---:B------:R-:W-:Y:S01]  /*10e0*/  ISETP.GT.U32.AND P3, PT, R4.reuse, R15, PT ;  /* 0x0000000f0400720c */ /* 0x040fe20003f64070 */
[----:B------:R-:W-:Y:S01]  /*10f0*/  @!P4 IMAD.MOV R13, RZ, RZ, -R13 ;  /* 0x000000ffff0dc224 */ /* 0x000fe200078e0a0d */
[C---:B------:R-:W-:Y:S01]  /*1100*/  ISETP.GT.U32.AND P4, PT, R4.reuse, R23, PT ;  /* 0x000000170400720c */ /* 0x040fe20003f84070 */
[----:B------:R-:W-:Y:S01]  /*1110*/  @!P6 IMAD.IADD R17, R17, 0x1, -R4 ;  /* 0x000000011111e824 */ /* 0x000fe200078e0a04 */
[----:B------:R-:W-:Y:S01]  /*1120*/  ISETP.GT.U32.AND P6, PT, R4, R25, PT ;  /* 0x000000190400720c */ /* 0x000fe20003fc4070 */
[----:B------:R-:W-:Y:S01]  /*1130*/  IMAD.HI.U32 R6, R7, R27, RZ ;  /* 0x0000001b07067227 */ /* 0x000fe200078e00ff */
[----:B------:R-:W-:-:S03]  /*1140*/  SHF.R.S32.HI R91, RZ, 0x5, R91 ;  /* 0x00000005ff5b7819 */ /* 0x000fc6000001145b */
[----:B------:R-:W-:Y:S01]  /*1150*/  @!P0 IMAD.MOV R11, RZ, RZ, -R11 ;  /* 0x000000ffff0b8224 */ /* 0x000fe200078e0a0b */
[C---:B------:R-:W-:Y:S01]  /*1160*/  ISETP.GT.U32.AND P0, PT, R4.reuse, R21, PT ;  /* 0x000000150400720c */ /* 0x040fe20003f04070 */
[----:B------:R-:W-:Y:S02]  /*1170*/  IMAD.MOV R8, RZ, RZ, -R6 ;  /* 0x000000ffff087224 */ /* 0x000fe400078e0a06 */
[----:B------:R-:W-:Y:S01]  /*1180*/  @!P1 IMAD.MOV R9, RZ, RZ, -R9 ;  /* 0x000000ffff099224 */ /* 0x000fe200078e0a09 */
[----:B------:R-:W-:Y:S01]  /*1190*/  ISETP.GT.U32.AND P1, PT, R4, R19, PT ;  /* 0x000000130400720c */ /* 0x000fe20003f24070 */
[--C-:B------:R-:W-:Y:S01]  /*11a0*/  @!P3 IMAD.IADD R15, R15, 0x1, -R4.reuse ;  /* 0x000000010f0fb824 */ /* 0x100fe200078e0a04 */
[----:B------:R-:W-:Y:S01]  /*11b0*/  ISETP.GE.AND P3, PT, R10, RZ, PT ;  /* 0x000000ff0a00720c */ /* 0x000fe20003f66270 */
[--C-:B------:R-:W-:Y:S01]  /*11c0*/  @!P4 IMAD.IADD R23, R23, 0x1, -R4.reuse ;  /* 0x000000011717c824 */ /* 0x100fe200078e0a04 */
[----:B------:R-:W-:Y:S01]  /*11d0*/  LOP3.LUT R10, R20, 0x50, RZ, 0xfc, !PT ;  /* 0x00000050140a7812 */ /* 0x000fe200078efcff */
[----:B------:R-:W-:Y:S01]  /*11e0*/  IMAD R27, R4, R8, R27 ;  /* 0x00000008041b7224 */ /* 0x000fe200078e021b */
[----:B------:R-:W-:Y:S01]  /*11f0*/  LOP3.LUT R8, R20, 0x4c, RZ, 0xfc, !PT ;  /* 0x0000004c14087812 */ /* 0x000fe200078efcff */
[--C-:B------:R-:W-:Y:S01]  /*1200*/  @!P6 IMAD.IADD R25, R25, 0x1, -R4.reuse ;  /* 0x000000011919e824 */ /* 0x100fe200078e0a04 */
[----:B------:R-:W-:Y:S01]  /*1210*/  IABS R31, R10 ;  /* 0x0000000a001f7213 */ /* 0x000fe20000000000 */
[----:B------:R-:W-:Y:S01]  /*1220*/  @!P2 IMAD.MOV R15, RZ, RZ, -R15 ;  /* 0x000000ffff0fa224 */ /* 0x000fe200078e0a0f */
[C---:B------:R-:W-:Y:S01]  /*1230*/  ISETP.GT.U32.AND P2, PT, R4.reuse, R23, PT ;  /* 0x000000170400720c */ /* 0x040fe20003f44070 */
[----:B------:R-:W-:Y:S01]  /*1240*/  @!P0 IMAD.IADD R21, R21, 0x1, -R4 ;  /* 0x0000000115158824 */ /* 0x000fe200078e0a04 */
[----:B------:R-:W-:Y:S01]  /*1250*/  ISETP.GT.U32.AND P6, PT, R4, R27, PT ;  /* 0x0000001b0400720c */ /* 0x000fe20003fc4070 */
[----:B------:R-:W-:Y:S01]  /*1260*/  IMAD.HI.U32 R6, R7, R29, RZ ;  /* 0x0000001d07067227 */ /* 0x000fe200078e00ff */
[----:B------:R-:W-:-:S02]  /*1270*/  ISETP.GE.AND P0, PT, R18, RZ, PT ;  /* 0x000000ff1200720c */ /* 0x000fc40003f06270 */
[----:B------:R-:W-:Y:S01]  /*1280*/  IABS R33, R8 ;  /* 0x0000000800217213 */ /* 0x000fe20000000000 */
[----:B------:R-:W-:Y:S01]  /*1290*/  @!P1 IMAD.IADD R19, R19, 0x1, -R4 ;  /* 0x0000000113139824 */ /* 0x000fe200078e0a04 */
[----:B------:R-:W-:Y:S01]  /*12a0*/  ISETP.GE.AND P1, PT, R12, RZ, PT ;  /* 0x000000ff0c00720c */ /* 0x000fe20003f26270 */
[----:B------:R-:W-:Y:S01]  /*12b0*/  IMAD.MOV R6, RZ, RZ, -R6 ;  /* 0x000000ffff067224 */ /* 0x000fe200078e0a06 */
[----:B------:R-:W-:Y:S01]  /*12c0*/  LOP3.LUT R12, R20, 0x40, RZ, 0xfc, !PT ;  /* 0x00000040140c7812 */ /* 0x000fe200078efcff */
[----:B------:R-:W-:Y:S01]  /*12d0*/  @!P3 IMAD.MOV R19, RZ, RZ, -R19 ;  /* 0x000000ffff13b224 */ /* 0x000fe200078e0a13 */
[----:B------:R-:W-:Y:S01]  /*12e0*/  ISETP.GE.AND P4, PT, R22, RZ, PT ;  /* 0x000000ff1600720c */ /* 0x000fe20003f86270 */
[----:B------:R-:W-:Y:S01]  /*12f0*/  IMAD R29, R4, R6, R29 ;  /* 0x00000006041d7224 */ /* 0x000fe200078e021d */
[----:B------:R-:W-:Y:S01]  /*1300*/  IABS R39, R12 ;  /* 0x0000000c00277213 */ /* 0x000fe20000000000 */
[--C-:B------:R-:W-:Y:S01]  /*1310*/  @!P2 IMAD.IADD R23, R23, 0x1, -R4.reuse ;  /* 0x000000011717a824 */ /* 0x100fe200078e0a04 */
[----:B------:R-:W-:Y:S01]  /*1320*/  ISETP.GE.AND P2, PT, R16, RZ, PT ;  /* 0x000000ff1000720c */ /* 0x000fe20003f46270 */
[----:B------:R-:W-:Y:S01]  /*1330*/  @!P6 IMAD.IADD R27, R27, 0x1, -R4 ;  /* 0x000000011b1be824 */ /* 0x000fe200078e0a04 */
[----:B------:R-:W-:Y:S01]  /*1340*/  ISETP.GT.U32.AND P3, PT, R4, R29, PT ;  /* 0x0000001d0400720c */ /* 0x000fe20003f64070 */
[----:B------:R-:W-:Y:S01]  /*1350*/  IMAD.HI.U32 R6, R7, R31, RZ ;  /* 0x0000001f07067227 */ /* 0x000fe200078e00ff */
[----:B------:R-:W-:-:S02]  /*1360*/  ISETP.GE.AND P6, PT, R8, RZ, PT ;  /* 0x000000ff0800720c */ /* 0x000fc40003fc6270 */
[----:B------:R-:W-:Y:S01]  /*1370*/  LOP3.LUT R8, R20, 0x48, RZ, 0xfc, !PT ;  /* 0x0000004814087812 */ /* 0x000fe200078efcff */
[----:B------:R-:W-:Y:S01]  /*1380*/  @!P0 IMAD.MOV R23, RZ, RZ, -R23 ;  /* 0x000000ffff178224 */ /* 0x000fe200078e0a17 */
[----:B------:R-:W-:Y:S01]  /*1390*/  ISETP.GT.U32.AND P0, PT, R4, R27, PT ;  /* 0x0000001b0400720c */ /* 0x000fe20003f04070 */
[----:B------:R-:W-:Y:S01]  /*13a0*/  IMAD.MOV R6, RZ, RZ, -R6 ;  /* 0x000000ffff067224 */ /* 0x000fe200078e0a06 */
[----:B------:R-:W-:Y:S01]  /*13b0*/  IABS R35, R8 ;  /* 0x0000000800237213 */ /* 0x000fe20000000000 */
[----:B------:R-:W-:Y:S01]  /*13c0*/  @!P1 IMAD.MOV R21, RZ, RZ, -R21 ;  /* 0x000000ffff159224 */ /* 0x000fe200078e0a15 */
[----:B------:R-:W-:Y:S01]  /*13d0*/  ISETP.GE.AND P1, PT, R14, RZ, PT ;  /* 0x000000ff0e00720c */ /* 0x000fe20003f26270 */
[----:B------:R-:W-:Y:S01]  /*13e0*/  IMAD R31, R4, R6, R31 ;  /* 0x00000006041f7224 */ /* 0x000fe200078e021f */
[C---:B------:R-:W-:Y:S01]  /*13f0*/  LOP3.LUT R14, R20.reuse, 0x3c, RZ, 0xfc, !PT ;  /* 0x0000003c140e7812 */ /* 0x040fe200078efcff */
[----:B------:R-:W-:Y:S01]  /*1400*/  IMAD.HI.U32 R6, R7, R33, RZ ;  /* 0x0000002107067227 */ /* 0x000fe200078e00ff */
[----:B------:R-:W-:-:S02]  /*1410*/  LOP3.LUT R16, R20, 0x34, RZ, 0xfc, !PT ;  /* 0x0000003414107812 */ /* 0x000fc400078efcff */
[----:B------:R-:W-:Y:S01]  /*1420*/  IABS R41, R14 ;  /* 0x0000000e00297213 */ /* 0x000fe20000000000 */
[----:B------:R-:W-:Y:S01]  /*1430*/  IMAD.MOV R6, RZ, RZ, -R6 ;  /* 0x000000ffff067224 */ /* 0x000fe200078e0a06 */
[----:B------:R-:W-:Y:S01]  /*1440*/  LOP3.LUT R18, R20, 0x30, RZ, 0xfc, !PT ;  /* 0x0000003014127812 */ /* 0x000fe200078efcff */
[--C-:B------:R-:W-:Y:S01]  /*1450*/  @!P0 IMAD.IADD R27, R27, 0x1, -R4.reuse ;  /* 0x000000011b1b8824 */ /* 0x100fe200078e0a04 */
[C---:B------:R-:W-:Y:S01]  /*1460*/  ISETP.GT.U32.AND P0, PT, R4.reuse, R31, PT ;  /* 0x0000001f0400720c */ /* 0x040fe20003f04070 */
[C---:B------:R-:W-:Y:S01]  /*1470*/  IMAD R33, R4.reuse, R6, R33 ;  /* 0x0000000604217224 */ /* 0x040fe200078e0221 */
[----:B------:R-:W-:Y:S01]  /*1480*/  IABS R45, R16 ;  /* 0x00000010002d7213 */ /* 0x000fe20000000000 */
[----:B------:R-:W-:Y:S01]  /*1490*/  @!P5 IMAD.MOV R17, RZ, RZ, -R17 ;  /* 0x000000ffff11d224 */ /* 0x000fe200078e0a11 */
[C---:B------:R-:W-:Y:S01]  /*14a0*/  ISETP.GT.U32.AND P5, PT, R4.reuse, R25, PT ;  /* 0x000000190400720c */ /* 0x040fe20003fa4070 */
[----:B------:R-:W-:Y:S01]  /*14b0*/  @!P3 IMAD.IADD R29, R29, 0x1, -R4 ;  /* 0x000000011d1db824 */ /* 0x000fe200078e0a04 */
[----:B------:R-:W-:Y:S01]  /*14c0*/  IABS R47, R18 ;  /* 0x00000012002f7213 */ /* 0x000fe20000000000 */
[----:B------:R-:W-:Y:S01]  /*14d0*/  @!P1 IMAD.MOV R27, RZ, RZ, -R27 ;  /* 0x000000ffff1b9224 */ /* 0x000fe200078e0a1b */
[C---:B------:R-:W-:Y:S01]  /*14e0*/  ISETP.GT.U32.AND P1, PT, R4.reuse, R33, PT ;  /* 0x000000210400720c */ /* 0x040fe20003f24070 */
[----:B------:R-:W-:Y:S01]  /*14f0*/  IMAD.HI.U32 R6, R7, R35, RZ ;  /* 0x0000002307067227 */ /* 0x000fe200078e00ff */
[----:B------:R-:W-:-:S02]  /*1500*/  ISETP.GT.U32.AND P3, PT, R4, R29, PT ;  /* 0x0000001d0400720c */ /* 0x000fc40003f64070 */
[----:B------:R-:W-:Y:S01]  /*1510*/  LOP3.LUT R22, R20, 0x2c, RZ, 0xfc, !PT ;  /* 0x0000002c14167812 */ /* 0x000fe200078efcff */
[--C-:B------:R-:W-:Y:S02]  /*1520*/  @!P0 IMAD.IADD R31, R31, 0x1, -R4.reuse ;  /* 0x000000011f1f8824 */ /* 0x100fe400078e0a04 */
[----:B------:R-:W-:Y:S01]  /*1530*/  IMAD R5, R5, UR6, RZ ;  /* 0x0000000605057c24 */ /* 0x000fe2000f8e02ff */
[----:B------:R-:W-:Y:S01]  /*1540*/  IABS R49, R22 ;  /* 0x0000001600317213 */ /* 0x000fe20000000000 */
[--C-:B------:R-:W-:Y:S01]  /*1550*/  @!P5 IMAD.IADD R25, R25, 0x1, -R4.reuse ;  /* 0x000000011919d824 */ /* 0x100fe200078e0a04 */
[----:B------:R-:W-:Y:S01]  /*1560*/  ISETP.GE.AND P5, PT, R10, RZ, PT ;  /* 0x000000ff0a00720c */ /* 0x000fe20003fa6270 */
[----:B------:R-:W-:Y:S01]  /*1570*/  USHF.R.U32.HI UR6, URZ, 0x4, UR8 ;  /* 0x000000043f067899 */ /* 0x000fe20008011608 */
[----:B------:R-:W-:Y:S01]  /*1580*/  LOP3.LUT R10, R20, 0x44, RZ, 0xfc, !PT ;  /* 0x00000044140a7812 */ /* 0x000fe200078efcff */
[--C-:B------:R-:W-:Y:S01]  /*1590*/  @!P1 IMAD.IADD R33, R33, 0x1, -R4.reuse ;  /* 0x0000000121219824 */ /* 0x100fe200078e0a04 */
[----:B------:R-:W-:Y:S01]  /*15a0*/  ISETP.GT.U32.AND P0, PT, R4, R31, PT ;  /* 0x0000001f0400720c */ /* 0x000fe20003f04070 */
[----:B------:R-:W-:Y:S01]  /*15b0*/  @!P3 IMAD.IADD R29, R29, 0x1, -R4 ;  /* 0x000000011d1db824 */ /* 0x000fe200078e0a04 */
[----:B------:R-:W-:Y:S01]  /*15c0*/  ISETP.GE.AND P3, PT, R10, RZ, PT ;  /* 0x000000ff0a00720c */ /* 0x000fe20003f66270 */
[----:B------:R-:W-:Y:S01]  /*15d0*/  @!P4 IMAD.MOV R25, RZ, RZ, -R25 ;  /* 0x000000ffff19c224 */ /* 0x000fe200078e0a19 */
[----:B------:R-:W-:Y:S01]  /*15e0*/  IABS R37, R10 ;  /* 0x0000000a00257213 */ /* 0x000fe20000000000 */
[----:B------:R-:W-:Y:S01]  /*15f0*/  IMAD.MOV R10, RZ, RZ, -R6 ;  /* 0x000000ffff0a7224 */ /* 0x000fe200078e0a06 */
[----:B------:R-:W-:Y:S01]  /*1600*/  ISETP.GT.U32.AND P1, PT, R4, R33, PT ;  /* 0x000000210400720c */ /* 0x000fe20003f24070 */
[----:B------:R-:W-:Y:S01]  /*1610*/  IMAD.HI.U32 R6, R7, R39, RZ ;  /* 0x0000002707067227 */ /* 0x000fe200078e00ff */
[----:B------:R-:W-:Y:S01]  /*1620*/  ISETP.GE.AND P4, PT, R8, RZ, PT ;  /* 0x000000ff0800720c */ /* 0x000fe20003f86270 */
[----:B------:R-:W-:-:S02]  /*1630*/  USGXT.U32 UR6, UR6, 0xe ;  /* 0x0000000e0606789a */ /* 0x000fc40008000000 */
[----:B------:R-:W-:Y:S02]  /*1640*/  IMAD R35, R4, R10, R35 ;  /* 0x0000000a04237224 */ /* 0x000fe400078e0223 */
[----:B------:R-:W-:Y:S02]  /*1650*/  IMAD.MOV R10, RZ, RZ, -R6 ;  /* 0x000000ffff0a7224 */ /* 0x000fe400078e0a06 */
[----:B------:R-:W-:-:S04]  /*1660*/  IMAD.HI.U32 R6, R7, R41, RZ ;  /* 0x0000002907067227 */ /* 0x000fc800078e00ff */
[C---:B------:R-:W-:Y:S02]  /*1670*/  IMAD R39, R4.reuse, R10, R39 ;  /* 0x0000000a04277224 */ /* 0x040fe400078e0227 */
[----:B------:R-:W-:Y:S02]  /*1680*/  IMAD.MOV R6, RZ, RZ, -R6 ;  /* 0x000000ffff067224 */ /* 0x000fe400078e0a06 */
[----:B------:R-:W-:Y:S01]  /*1690*/  @!P1 IMAD.IADD R33, R33, 0x1, -R4 ;  /* 0x0000000121219824 */ /* 0x000fe200078e0a04 */
[C---:B------:R-:W-:Y:S01]  /*16a0*/  ISETP.GT.U32.AND P1, PT, R4.reuse, R39, PT ;  /* 0x000000270400720c */ /* 0x040fe20003f24070 */
[C---:B------:R-:W-:Y:S02]  /*16b0*/  IMAD R41, R4.reuse, R6, R41 ;  /* 0x0000000604297224 */ /* 0x040fe400078e0229 */
[----:B------:R-:W-:Y:S02]  /*16c0*/  @!P6 IMAD.MOV R33, RZ, RZ, -R33 ;  /* 0x000000ffff21e224 */ /* 0x000fe400078e0a21 */
[----:B------:R-:W-:Y:S01]  /*16d0*/  IMAD.HI.U32 R8, R7, R37, RZ ;  /* 0x0000002507087227 */ /* 0x000fe200078e00ff */
[----:B------:R-:W-:-:S03]  /*16e0*/  ISETP.GT.U32.AND P6, PT, R4, R41, PT ;  /* 0x000000290400720c */ /* 0x000fc60003fc4070 */
[----:B------:R-:W-:Y:S02]  /*16f0*/  IMAD.MOV R8, RZ, RZ, -R8 ;  /* 0x000000ffff087224 */ /* 0x000fe400078e0a08 */
[--C-:B------:R-:W-:Y:S01]  /*1700*/  @!P0 IMAD.IADD R31, R31, 0x1, -R4.reuse ;  /* 0x000000011f1f8824 */ /* 0x100fe200078e0a04 */
[C---:B------:R-:W-:Y:S01]  /*1710*/  ISETP.GT.U32.AND P0, PT, R4.reuse, R35, PT ;  /* 0x000000230400720c */ /* 0x040fe20003f04070 */
[----:B------:R-:W-:Y:S02]  /*1720*/  @!P1 IMAD.IADD R39, R39, 0x1, -R4 ;  /* 0x0000000127279824 */ /* 0x000fe400078e0a04 */
[C---:B------:R-:W-:Y:S02]  /*1730*/  IMAD R37, R4.reuse, R8, R37 ;  /* 0x0000000804257224 */ /* 0x040fe400078e0225 */
[----:B------:R-:W-:Y:S01]  /*1740*/  IMAD.HI.U32 R8, R7, R45, RZ ;  /* 0x0000002d07087227 */ /* 0x000fe200078e00ff */
[----:B------:R-:W-:-:S03]  /*1750*/  ISETP.GT.U32.AND P1, PT, R4, R39, PT ;  /* 0x000000270400720c */ /* 0x000fc60003f24070 */
[----:B------:R-:W-:Y:S02]  /*1760*/  @!P6 IMAD.IADD R41, R41, 0x1, -R4 ;  /* 0x000000012929e824 */ /* 0x000fe400078e0a04 */
[----:B------:R-:W-:-:S03]  /*1770*/  IMAD.HI.U32 R10, R7, R47, RZ ;  /* 0x0000002f070a7227 */ /* 0x000fc600078e00ff */
[C---:B------:R-:W-:Y:S01]  /*1780*/  ISETP.GT.U32.AND P6, PT, R4.reuse, R41, PT ;  /* 0x000000290400720c */ /* 0x040fe20003fc4070 */
[----:B------:R-:W-:Y:S02]  /*1790*/  IMAD.MOV R8, RZ, RZ, -R8 ;  /* 0x000000ffff087224 */ /* 0x000fe400078e0a08 */
[----:B------:R-:W-:Y:S01]  /*17a0*/  @!P5 IMAD.MOV R31, RZ, RZ, -R31 ;  /* 0x000000ffff1fd224 */ /* 0x000fe200078e0a1f */
[C---:B------:R-:W-:Y:S01]  /*17b0*/  ISETP.GT.U32.AND P5, PT, R4.reuse, R37, PT ;  /* 0x000000250400720c */ /* 0x040fe20003fa4070 */
[----:B------:R-:W-:Y:S02]  /*17c0*/  IMAD.MOV R10, RZ, RZ, -R10 ;  /* 0x000000ffff0a7224 */ /* 0x000fe400078e0a0a */
[C---:B------:R-:W-:Y:S02]  /*17d0*/  IMAD R45, R4.reuse, R8, R45 ;  /* 0x00000008042d7224 */ /* 0x040fe400078e022d */
[C---:B------:R-:W-:Y:S02]  /*17e0*/  IMAD R47, R4.reuse, R10, R47 ;  /* 0x0000000a042f7224 */ /* 0x040fe400078e022f */
[--C-:B------:R-:W-:Y:S01]  /*17f0*/  @!P1 IMAD.IADD R39, R39, 0x1, -R4.reuse ;  /* 0x0000000127279824 */ /* 0x100fe200078e0a04 */
[C---:B------:R-:W-:Y:S01]  /*1800*/  ISETP.GT.U32.AND P1, PT, R4.reuse, R45, PT ;  /* 0x0000002d0400720c */ /* 0x040fe20003f24070 */
[--C-:B------:R-:W-:Y:S01]  /*1810*/  @!P6 IMAD.IADD R41, R41, 0x1, -R4.reuse ;  /* 0x000000012929e824 */ /* 0x100fe200078e0a04 */
[----:B------:R-:W-:Y:S01]  /*1820*/  ISETP.GT.U32.AND P6, PT, R4, R47, PT ;  /* 0x0000002f0400720c */ /* 0x000fe20003fc4070 */
[----:B------:R-:W-:Y:S01]  /*1830*/  @!P2 IMAD.MOV R29, RZ, RZ, -R29 ;  /* 0x000000ffff1da224 */ /* 0x000fe200078e0a1d */
[----:B------:R-:W-:Y:S01]  /*1840*/  ISETP.GE.AND P2, PT, R12, RZ, PT ;  /* 0x000000ff0c00720c */ /* 0x000fe20003f46270 */
[----:B------:R-:W-:Y:S01]  /*1850*/  @!P5 IMAD.IADD R37, R37, 0x1, -R4 ;  /* 0x000000012525d824 */ /* 0x000fe200078e0a04 */
[----:B------:R-:W-:Y:S01]  /*1860*/  LOP3.LUT R12, R20, 0x38, RZ, 0xfc, !PT ;  /* 0x00000038140c7812 */ /* 0x000fe200078efcff */
[----:B------:R-:W-:-:S03]  /*1870*/  IMAD.HI.U32 R8, R7, R51, RZ ;  /* 0x0000003307087227 */ /* 0x000fc600078e00ff */
[----:B------:R-:W-:Y:S01]  /*1880*/  IABS R43, R12 ;  /* 0x0000000c002b7213 */ /* 0x000fe20000000000 */
[--C-:B------:R-:W-:Y:S01]  /*1890*/  @!P0 IMAD.IADD R35, R35, 0x1, -R4.reuse ;  /* 0x0000000123238824 */ /* 0x100fe200078e0a04 */
[C---:B------:R-:W-:Y:S01]  /*18a0*/  ISETP.GT.U32.AND P5, PT, R4.reuse, R37, PT ;  /* 0x000000250400720c */ /* 0x040fe20003fa4070 */
[----:B------:R-:W-:Y:S02]  /*18b0*/  @!P1 IMAD.IADD R45, R45, 0x1, -R4 ;  /* 0x000000012d2d9824 */ /* 0x000fe400078e0a04 */
[----:B------:R-:W-:Y:S01]  /*18c0*/  IMAD.HI.U32 R6, R7, R43, RZ ;  /* 0x0000002b07067227 */ /* 0x000fe200078e00ff */
[----:B------:R-:W-:-:S03]  /*18d0*/  ISETP.GT.U32.AND P0, PT, R4, R35, PT ;  /* 0x000000230400720c */ /* 0x000fc60003f04070 */
[----:B------:R-:W-:Y:S01]  /*18e0*/  @!P6 IMAD.IADD R47, R47, 0x1, -R4 ;  /* 0x000000012f2fe824 */ /* 0x000fe200078e0a04 */
[C---:B------:R-:W-:Y:S01]  /*18f0*/  ISETP.GT.U32.AND P6, PT, R4.reuse, R45, PT ;  /* 0x0000002d0400720c */ /* 0x040fe20003fc4070 */
[----:B------:R-:W-:Y:S02]  /*1900*/  IMAD.MOV R6, RZ, RZ, -R6 ;  /* 0x000000ffff067224 */ /* 0x000fe400078e0a06 */
[----:B------:R-:W-:Y:S02]  /*1910*/  IMAD.MOV R8, RZ, RZ, -R8 ;  /* 0x000000ffff087224 */ /* 0x000fe400078e0a08 */
[----:B------:R-:W-:Y:S02]  /*1920*/  IMAD R43, R4, R6, R43 ;  /* 0x00000006042b7224 */ /* 0x000fe400078e022b */
[----:B------:R-:W-:-:S04]  /*1930*/  IMAD.HI.U32 R6, R7, R49, RZ ;  /* 0x0000003107067227 */ /* 0x000fc800078e00ff */
[----:B------:R-:W-:Y:S01]  /*1940*/  @!P5 IMAD.IADD R37, R37, 0x1, -R4 ;  /* 0x000000012525d824 */ /* 0x000fe200078e0a04 */
[C---:B------:R-:W-:Y:S01]  /*1950*/  ISETP.GT.U32.AND P5, PT, R4.reuse, R43, PT ;  /* 0x0000002b0400720c */ /* 0x040fe20003fa4070 */
[C---:B------:R-:W-:Y:S02]  /*1960*/  IMAD R51, R4.reuse, R8, R51 ;  /* 0x0000000804337224 */ /* 0x040fe400078e0233 */
[----:B------:R-:W-:Y:S02]  /*1970*/  IMAD.MOV R6, RZ, RZ, -R6 ;  /* 0x000000ffff067224 */ /* 0x000fe400078e0a06 */
[----:B------:R-:W-:Y:S01]  /*1980*/  @!P6 IMAD.IADD R45, R45, 0x1, -R4 ;  /* 0x000000012d2de824 */ /* 0x000fe200078e0a04 */
[C---:B------:R-:W-:Y:S01]  /*1990*/  ISETP.GT.U32.AND P6, PT, R4.reuse, R51, PT ;  /* 0x000000330400720c */ /* 0x040fe20003fc4070 */
[----:B------:R-:W-:Y:S02]  /*19a0*/  IMAD R49, R4, R6, R49 ;  /* 0x0000000604317224 */ /* 0x000fe400078e0231 */
[----:B------:R-:W-:-:S04]  /*19b0*/  IMAD.HI.U32 R6, R7, R55, RZ ;  /* 0x0000003707067227 */ /* 0x000fc800078e00ff */
[----:B------:R-:W-:Y:S02]  /*19c0*/  IMAD.MOV R8, RZ, RZ, -R6 ;  /* 0x000000ffff087224 */ /* 0x000fe400078e0a06 */
[--C-:B------:R-:W-:Y:S01]  /*19d0*/  @!P0 IMAD.IADD R35, R35, 0x1, -R4.reuse ;  /* 0x0000000123238824 */ /* 0x100fe200078e0a04 */
[----:B------:R-:W-:Y:S01]  /*19e0*/  ISETP.GE.AND P0, PT, R14, RZ, PT ;  /* 0x000000ff0e00720c */ /* 0x000fe20003f06270 */
[--C-:B------:R-:W-:Y:S01]  /*19f0*/  @!P5 IMAD.IADD R43, R43, 0x1, -R4.reuse ;  /* 0x000000012b2bd824 */ /* 0x100fe200078e0a04 */
[----:B------:R-:W-:Y:S01]  /*1a00*/  IABS R14, R38 ;  /* 0x00000026000e7213 */ /* 0x000fe20000000000 */
[----:B------:R-:W-:Y:S01]  /*1a10*/  IMAD R55, R4, R8, R55 ;  /* 0x0000000804377224 */ /* 0x000fe200078e0237 */
[----:B------:R-:W-:Y:S01]  /*1a20*/  ISETP.GE.AND P5, PT, R12, RZ, PT ;  /* 0x000000ff0c00720c */ /* 0x000fe20003fa6270 */
[----:B------:R-:W-:Y:S01]  /*1a30*/  @!P4 IMAD.MOV R35, RZ, RZ, -R35 ;  /* 0x000000ffff23c224 */ /* 0x000fe200078e0a23 */
[C---:B------:R-:W-:Y:S01]  /*1a40*/  ISETP.GT.U32.AND P1, PT, R4.reuse, R43, PT ;  /* 0x0000002b0400720c */ /* 0x040fe20003f24070 */
[----:B------:R-:W-:Y:S01]  /*1a50*/  @!P6 IMAD.IADD R51, R51, 0x1, -R4 ;  /* 0x000000013333e824 */ /* 0x000fe200078e0a04 */
[C---:B------:R-:W-:Y:S01]  /*1a60*/  ISETP.GT.U32.AND P4, PT, R4.reuse, R47, PT ;  /* 0x0000002f0400720c */ /* 0x040fe20003f84070 */
[----:B------:R-:W-:Y:S01]  /*1a70*/  IMAD.HI.U32 R10, R7, R53, RZ ;  /* 0x00000035070a7227 */ /* 0x000fe200078e00ff */
[----:B------:R-:W-:-:S03]  /*1a80*/  ISETP.GT.U32.AND P6, PT, R4, R55, PT ;  /* 0x000000370400720c */ /* 0x000fc60003fc4070 */
[----:B------:R-:W-:-:S04]  /*1a90*/  IMAD.HI.U32 R6, R7, R57, RZ ;  /* 0x0000003907067227 */ /* 0x000fc800078e00ff */
[----:B------:R-:W-:Y:S02]  /*1aa0*/  IMAD.MOV R10, RZ, RZ, -R10 ;  /* 0x000000ffff0a7224 */ /* 0x000fe400078e0a0a */
[----:B------:R-:W-:Y:S02]  /*1ab0*/  IMAD.MOV R6, RZ, RZ, -R6 ;  /* 0x000000ffff067224 */ /* 0x000fe400078e0a06 */
[C---:B------:R-:W-:Y:S02]  /*1ac0*/  IMAD R53, R4.reuse, R10, R53 ;  /* 0x0000000a04357224 */ /* 0x040fe400078e0235 */
[C---:B------:R-:W-:Y:S02]  /*1ad0*/  IMAD R57, R4.reuse, R6, R57 ;  /* 0x0000000604397224 */ /* 0x040fe400078e0239 */
[--C-:B------:R-:W-:Y:S01]  /*1ae0*/  @!P1 IMAD.IADD R43, R43, 0x1, -R4.reuse ;  /* 0x000000012b2b9824 */ /* 0x100fe200078e0a04 */
[C---:B------:R-:W-:Y:S01]  /*1af0*/  ISETP.GT.U32.AND P1, PT, R4.reuse, R49, PT ;  /* 0x000000310400720c */ /* 0x040fe20003f24070 */
[--C-:B------:R-:W-:Y:S01]  /*1b00*/  @!P4 IMAD.IADD R47, R47, 0x1, -R4.reuse ;  /* 0x000000012f2fc824 */ /* 0x100fe200078e0a04 */
[C---:B------:R-:W-:Y:S01]  /*1b10*/  ISETP.GT.U32.AND P4, PT, R4.reuse, R53, PT ;  /* 0x000000350400720c */ /* 0x040fe20003f84070 */
[----:B------:R-:W-:Y:S01]  /*1b20*/  @!P6 IMAD.IADD R55, R55, 0x1, -R4 ;  /* 0x000000013737e824 */ /* 0x000fe200078e0a04 */
[----:B------:R-:W-:Y:S01]  /*1b30*/  ISETP.GT.U32.AND P6, PT, R4, R57, PT ;  /* 0x000000390400720c */ /* 0x000fe20003fc4070 */
[----:B------:R-:W-:-:S04]  /*1b40*/  IMAD.HI.U32 R8, R7, R59, RZ ;  /* 0x0000003b07087227 */ /* 0x000fc800078e00ff */
[----:B------:R-:W-:Y:S02]  /*1b50*/  IMAD.MOV R8, RZ, RZ, -R8 ;  /* 0x000000ffff087224 */ /* 0x000fe400078e0a08 */
[----:B------:R-:W-:-:S04]  /*1b60*/  IMAD.HI.U32 R10, R7, R61, RZ ;  /* 0x0000003d070a7227 */ /* 0x000fc800078e00ff */
[----:B------:R-:W-:Y:S02]  /*1b70*/  IMAD R59, R4, R8, R59 ;  /* 0x00000008043b7224 */ /* 0x000fe400078e023b */
[--C-:B------:R-:W-:Y:S01]  /*1b80*/  @!P1 IMAD.IADD R49, R49, 0x1, -R4.reuse ;  /* 0x0000000131319824 */ /* 0x100fe200078e0a04 */
[----:B------:R-:W-:Y:S01]  /*1b90*/  ISETP.GE.AND P1, PT, R16, RZ, PT ;  /* 0x000000ff1000720c */ /* 0x000fe20003f26270 */
[--C-:B------:R-:W-:Y:S01]  /*1ba0*/  @!P4 IMAD.IADD R53, R53, 0x1, -R4.reuse ;  /* 0x000000013535c824 */ /* 0x100fe200078e0a04 */
[----:B------:R-:W-:Y:S01]  /*1bb0*/  ISETP.GE.AND P4, PT, R18, RZ, PT ;  /* 0x000000ff1200720c */ /* 0x000fe20003f86270 */
[----:B------:R-:W-:Y:S01]  /*1bc0*/  @!P6 IMAD.IADD R57, R57, 0x1, -R4 ;  /* 0x000000013939e824 */ /* 0x000fe200078e0a04 */
[C---:B------:R-:W-:Y:S01]  /*1bd0*/  ISETP.GT.U32.AND P6, PT, R4.reuse, R59, PT ;  /* 0x0000003b0400720c */ /* 0x040fe20003fc4070 */
[----:B------:R-:W-:Y:S01]  /*1be0*/  IMAD.HI.U32 R6, R7, R63, RZ ;  /* 0x0000003f07067227 */ /* 0x000fe200078e00ff */
[----:B------:R-:W-:Y:S02]  /*1bf0*/  IABS R16, R40 ;  /* 0x0000002800107213 */ /* 0x000fe40000000000 */
[----:B------:R-:W-:Y:S01]  /*1c00*/  IABS R18, R42 ;  /* 0x0000002a00127213 */ /* 0x000fe20000000000 */
[----:B------:R-:W-:Y:S01]  /*1c10*/  @!P3 IMAD.MOV R37, RZ, RZ, -R37 ;  /* 0x000000ffff25b224 */ /* 0x000fe200078e0a25 */
[C---:B------:R-:W-:Y:S01]  /*1c20*/  ISETP.GT.U32.AND P3, PT, R4.reuse, R49, PT ;  /* 0x000000310400720c */ /* 0x040fe20003f64070 */
[----:B------:R-:W-:Y:S01]  /*1c30*/  @!P2 IMAD.MOV R39, RZ, RZ, -R39 ;  /* 0x000000ffff27a224 */ /* 0x000fe200078e0a27 */
[C---:B------:R-:W-:Y:S01]  /*1c40*/  ISETP.GT.U32.AND P2, PT, R4.reuse, R51, PT ;  /* 0x000000330400720c */ /* 0x040fe20003f44070 */
[----:B------:R-:W-:Y:S01]  /*1c50*/  @!P0 IMAD.MOV R41, RZ, RZ, -R41 ;  /* 0x000000ffff298224 */ /* 0x000fe200078e0a29 */
[----:B------:R-:W-:Y:S01]  /*1c60*/  ISETP.GT.U32.AND P0, PT, R4, R53, PT ;  /* 0x000000350400720c */ /* 0x000fe20003f04070 */
[----:B------:R-:W-:-:S02]  /*1c70*/  IMAD.MOV R10, RZ, RZ, -R10 ;  /* 0x000000ffff0a7224 */ /* 0x000fc400078e0a0a */
[----:B------:R-:W-:-:S04]  /*1c80*/  IMAD.HI.U32 R8, R7, R14, RZ ;  /* 0x0000000e07087227 */ /* 0x000fc800078e00ff */
[----:B------:R-:W-:-:S04]  /*1c90*/  IMAD.HI.U32 R12, R7, R69, RZ ;  /* 0x00000045070c7227 */ /* 0x000fc800078e00ff */
[----:B------:R-:W-:Y:S02]  /*1ca0*/  IMAD.MOV R6, RZ, RZ, -R6 ;  /* 0x000000ffff067224 */ /* 0x000fe400078e0a06 */
[----:B------:R-:W-:Y:S02]  /*1cb0*/  IMAD R61, R4, R10, R61 ;  /* 0x0000000a043d7224 */ /* 0x000fe400078e023d */
[----:B------:R-:W-:Y:S02]  /*1cc0*/  IMAD.MOV R65, RZ, RZ, -R8 ;  /* 0x000000ffff417224 */ /* 0x000fe400078e0a08 */
[----:B------:R-:W-:Y:S02]  /*1cd0*/  IMAD.MOV R12, RZ, RZ, -R12 ;  /* 0x000000ffff0c7224 */ /* 0x000fe400078e0a0c */
[----:B------:R-:W-:-:S04]  /*1ce0*/  IMAD.HI.U32 R10, R7, R16, RZ ;  /* 0x00000010070a7227 */ /* 0x000fc800078e00ff */
[----:B------:R-:W-:Y:S02]  /*1cf0*/  IMAD R63, R4, R6, R63 ;  /* 0x00000006043f7224 */ /* 0x000fe400078e023f */
[----:B------:R-:W-:-:S04]  /*1d00*/  IMAD.HI.U32 R6, R7, R18, RZ ;  /* 0x0000001207067227 */ /* 0x000fc800078e00ff */
[C---:B------:R-:W-:Y:S01]  /*1d10*/  IMAD R7, R4.reuse, R65, R14 ;  /* 0x0000004104077224 */ /* 0x040fe200078e020e */
[C---:B------:R-:W-:Y:S01]  /*1d20*/  LOP3.LUT R14, R95.reuse, 0xa, RZ, 0xfc, !PT ;  /* 0x0000000a5f0e7812 */ /* 0x040fe200078efcff */
[C---:B------:R-:W-:Y:S01]  /*1d30*/  IMAD R69, R4.reuse, R12, R69 ;  /* 0x0000000c04457224 */ /* 0x040fe200078e0245 */
[----:B------:R-:W-:Y:S01]  /*1d40*/  LOP3.LUT R12, R95, 0x6, RZ, 0xfc, !PT ;  /* 0x000000065f0c7812 */ /* 0x000fe200078efcff */
[----:B------:R-:W-:Y:S01]  /*1d50*/  @!P6 IMAD.IADD R59, R59, 0x1, -R4 ;  /* 0x000000013b3be824 */ /* 0x000fe200078e0a04 */
[C---:B------:R-:W-:Y:S01]  /*1d60*/  ISETP.GT.U32.AND P6, PT, R4.reuse, R57, PT ;  /* 0x000000390400720c */ /* 0x040fe20003fc4070 */
[----:B------:R-:W-:Y:S01]  /*1d70*/  @!P4 IMAD.MOV R47, RZ, RZ, -R47 ;  /* 0x000000ffff2fc224 */ /* 0x000fe200078e0a2f */
[C---:B------:R-:W-:Y:S01]  /*1d80*/  ISETP.GT.U32.AND P4, PT, R4.reuse, R61, PT ;  /* 0x0000003d0400720c */ /* 0x040fe20003f84070 */
[----:B------:R-:W-:Y:S01]  /*1d90*/  IMAD.MOV R67, RZ, RZ, -R10 ;  /* 0x000000ffff437224 */ /* 0x000fe200078e0a0a */
[----:B------:R-:W-:Y:S01]  /*1da0*/  LOP3.LUT R10, R95, 0x2, RZ, 0xfc, !PT ;  /* 0x000000025f0a7812 */ /* 0x000fe200078efcff */
[----:B------:R-:W-:Y:S01]  /*1db0*/  @!P5 IMAD.MOV R43, RZ, RZ, -R43 ;  /* 0x000000ffff2bd224 */ /* 0x000fe200078e0a2b */
[C---:B------:R-:W-:Y:S01]  /*1dc0*/  ISETP.GT.U32.AND P5, PT, R4.reuse, R55, PT ;  /* 0x000000370400720c */ /* 0x040fe20003fa4070 */
[----:B------:R-:W-:Y:S01]  /*1dd0*/  @!P1 IMAD.MOV R45, RZ, RZ, -R45 ;  /* 0x000000ffff2d9224 */ /* 0x000fe200078e0a2d */
[C---:B------:R-:W-:Y:S01]  /*1de0*/  ISETP.GT.U32.AND P1, PT, R4.reuse, R59, PT ;  /* 0x0000003b0400720c */ /* 0x040fe20003f24070 */
[--C-:B------:R-:W-:Y:S01]  /*1df0*/  @!P3 IMAD.IADD R49, R49, 0x1, -R4.reuse ;  /* 0x000000013131b824 */ /* 0x100fe200078e0a04 */
[C---:B------:R-:W-:Y:S01]  /*1e00*/  ISETP.GT.U32.AND P3, PT, R4.reuse, R63, PT ;  /* 0x0000003f0400720c */ /* 0x040fe20003f64070 */
[--C-:B------:R-:W-:Y:S01]  /*1e10*/  @!P2 IMAD.IADD R51, R51, 0x1, -R4.reuse ;  /* 0x000000013333a824 */ /* 0x100fe200078e0a04 */
[C---:B------:R-:W-:Y:S01]  /*1e20*/  ISETP.GT.U32.AND P2, PT, R4.reuse, R7, PT ;  /* 0x000000070400720c */ /* 0x040fe20003f44070 */
[----:B------:R-:W-:Y:S01]  /*1e30*/  @!P0 IMAD.IADD R53, R53, 0x1, -R4 ;  /* 0x0000000135358824 */ /* 0x000fe200078e0a04 */
[C---:B------:R-:W-:Y:S01]  /*1e40*/  ISETP.GT.U32.AND P0, PT, R4.reuse, R69, PT ;  /* 0x000000450400720c */ /* 0x040fe20003f04070 */
[----:B------:R-:W-:Y:S01]  /*1e50*/  IMAD R65, R4, R67, R16 ;  /* 0x0000004304417224 */ /* 0x000fe200078e0210 */
[----:B------:R-:W-:Y:S01]  /*1e60*/  LOP3.LUT R16, R95, 0x10, RZ, 0xfc, !PT ;  /* 0x000000105f107812 */ /* 0x000fe200078efcff */
[----:B------:R-:W-:-:S02]  /*1e70*/  IMAD.MOV R67, RZ, RZ, -R6 ;  /* 0x000000ffff437224 */ /* 0x000fc400078e0a06 */
[----:B------:R-:W-:Y:S01]  /*1e80*/  @!P6 IMAD.IADD R57, R57, 0x1, -R4 ;  /* 0x000000013939e824 */ /* 0x000fe200078e0a04 */
[C---:B------:R-:W-:Y:S01]  /*1e90*/  ISETP.GT.U32.AND P6, PT, R4.reuse, R65, PT ;  /* 0x000000410400720c */ /* 0x040fe20003fc4070 */
[C---:B------:R-:W-:Y:S01]  /*1ea0*/  IMAD R67, R4.reuse, R67, R18 ;  /* 0x0000004304437224 */ /* 0x040fe200078e0212 */
[----:B------:R-:W-:Y:S01]  /*1eb0*/  LOP3.LUT R18, R95, 0x14, RZ, 0xfc, !PT ;  /* 0x000000145f127812 */ /* 0x000fe200078efcff */
[--C-:B------:R-:W-:Y:S02]  /*1ec0*/  @!P4 IMAD.IADD R61, R61, 0x1, -R4.reuse ;  /* 0x000000013d3dc824 */ /* 0x100fe400078e0a04 */
[--C-:B------:R-:W-:Y:S01]  /*1ed0*/  @!P5 IMAD.IADD R55, R55, 0x1, -R4.reuse ;  /* 0x000000013737d824 */ /* 0x100fe200078e0a04 */
[----:B------:R-:W-:Y:S01]  /*1ee0*/  ISETP.GT.U32.AND P4, PT, R4, R67, PT ;  /* 0x000000430400720c */ /* 0x000fe20003f84070 */
[--C-:B------:R-:W-:Y:S01]  /*1ef0*/  @!P1 IMAD.IADD R59, R59, 0x1, -R4.reuse ;  /* 0x000000013b3b9824 */ /* 0x100fe200078e0a04 */
[----:B------:R-:W-:Y:S01]  /*1f00*/  ISETP.GE.AND P5, PT, R22, RZ, PT ;  /* 0x000000ff1600720c */ /* 0x000fe20003fa6270 */
        /* <DEDUP_REMOVED lines=8> */
[----:B------:R-:W-:Y:S01]  /*1f90*/  IMAD.SHL.U32 R6, R0, 0x20, RZ ;  /* 0x0000002000067824 */ /* 0x000fe200078e00ff */
[----:B------:R-:W-:Y:S01]  /*1fa0*/  ISETP.GE.AND P6, PT, R32, RZ, PT ;  /* 0x000000ff2000720c */ /* 0x000fe20003fc6270 */
[--C-:B------:R-:W-:Y:S01]  /*1fb0*/  @!P4 IMAD.IADD R67, R67, 0x1, -R4.reuse ;  /* 0x000000014343c824 */ /* 0x100fe200078e0a04 */
[C---:B------:R-:W-:Y:S01]  /*1fc0*/  ISETP.GT.U32.AND P4, PT, R4.reuse, R61, PT ;  /* 0x0000003d0400720c */ /* 0x040fe20003f84070 */
[----:B------:R-:W-:Y:S01]  /*1fd0*/  @!P5 IMAD.MOV R49, RZ, RZ, -R49 ;  /* 0x000000ffff31d224 */ /* 0x000fe200078e0a31 */
        /* <DEDUP_REMOVED lines=8> */
[----:B------:R-:W-:Y:S01]  /*2060*/  ISETP.GT.U32.AND P0, PT, R4, R67, PT ;  /* 0x000000430400720c */ /* 0x000fe20003f04070 */
[----:B------:R-:W-:Y:S01]  /*2070*/  @!P6 IMAD.MOV R59, RZ, RZ, -R59 ;  /* 0x000000ffff3be224 */ /* 0x000fe200078e0a3b */
[----:B------:R-:W-:Y:S01]  /*2080*/  LOP3.LUT R6, R6, 0x760, RZ, 0xc0, !PT ;  /* 0x0000076006067812 */ /* 0x000fe200078ec0ff */
[--C-:B------:R-:W-:Y:S01]  /*2090*/  @!P4 IMAD.IADD R61, R61, 0x1, -R4.reuse ;  /* 0x000000013d3dc824 */ /* 0x100fe200078e0a04 */
[----:B------:R-:W-:Y:S01]  /*20a0*/  ISETP.GE.AND P4, PT, R34, RZ, PT ;  /* 0x000000ff2200720c */ /* 0x000fe20003f86270 */
[--C-:B------:R-:W-:Y:S01]  /*20b0*/  @!P5 IMAD.IADD R65, R65, 0x1, -R4.reuse ;  /* 0x000000014141d824 */ /* 0x100fe200078e0a04 */
[----:B------:R-:W-:Y:S01]  /*20c0*/  ISETP.GE.AND P5, PT, R42, RZ, PT ;  /* 0x000000ff2a00720c */ /* 0x000fe20003fa6270 */
[--C-:B------:R-:W-:Y:S01]  /*20d0*/  @!P1 IMAD.IADD R63, R63, 0x1, -R4.reuse ;  /* 0x000000013f3f9824 */ /* 0x100fe200078e0a04 */
[----:B------:R-:W-:Y:S01]  /*20e0*/  LOP3.LUT R8, R6, 0x90, R71, 0xf8, !PT ;  /* 0x0000009006087812 */ /* 0x000fe200078ef847 */
[--C-:B------:R-:W-:Y:S01]  /*20f0*/  @!P3 IMAD.IADD R7, R7, 0x1, -R4.reuse ;  /* 0x000000010707b824 */ /* 0x100fe200078e0a04 */
[----:B------:R-:W-:Y:S01]  /*2100*/  ISETP.GE.AND P3, PT, R38, RZ, PT ;  /* 0x000000ff2600720c */ /* 0x000fe20003f66270 */
[--C-:B------:R-:W-:Y:S01]  /*2110*/  @!P2 IMAD.IADD R69, R69, 0x1, -R4.reuse ;  /* 0x000000014545a824 */ /* 0x100fe200078e0a04 */
[----:B------:R-:W-:Y:S01]  /*2120*/  ISETP.GE.AND P1, PT, R36, RZ, PT ;  /* 0x000000ff2400720c */ /* 0x000fe20003f26270 */
[----:B------:R-:W-:Y:S01]  /*2130*/  @!P0 IMAD.IADD R67, R67, 0x1, -R4 ;  /* 0x0000000143438824 */ /* 0x000fe200078e0a04 */
[----:B------:R-:W-:-:S02]  /*2140*/  ISETP.NE.AND P0, PT, R89, RZ, PT ;  /* 0x000000ff5900720c */ /* 0x000fc40003f05270 */
[----:B------:R-:W-:Y:S02]  /*2150*/  CS2R R70, SRZ ;  /* 0x0000000000467805 */ /* 0x000fe4000001ff00 */
[----:B------:R-:W-:Y:S01]  /*2160*/  LOP3.LUT R4, RZ, R89, RZ, 0x33, !PT ;  /* 0x00000059ff047212 */ /* 0x000fe200078e33ff */
[----:B------:R-:W-:Y:S01]  /*2170*/  @!P4 IMAD.MOV R61, RZ, RZ, -R61 ;  /* 0x000000ffff3dc224 */ /* 0x000fe200078e0a3d */
[----:B------:R-:W-:Y:S01]  /*2180*/  ISETP.GE.AND P2, PT, R40, RZ, PT ;  /* 0x000000ff2800720c */ /* 0x000fe20003f46270 */
[----:B------:R-:W-:Y:S01]  /*2190*/  @!P5 IMAD.MOV R67, RZ, RZ, -R67 ;  /* 0x000000ffff43d224 */ /* 0x000fe200078e0a43 */
[C---:B------:R-:W-:Y:S02]  /*21a0*/  SEL R9, R4.reuse, R9, !P0 ;  /* 0x0000000904097207 */ /* 0x040fe40004000000 */
[C---:B------:R-:W-:Y:S01]  /*21b0*/  SEL R23, R4.reuse, R23, !P0 ;  /* 0x0000001704177207 */ /* 0x040fe20004000000 */
[----:B------:R-:W-:Y:S01]  /*21c0*/  @!P3 IMAD.MOV R7, RZ, RZ, -R7 ;  /* 0x000000ffff07b224 */ /* 0x000fe200078e0a07 */
[C---:B------:R-:W-:Y:S01]  /*21d0*/  SEL R37, R4.reuse, R37, !P0 ;  /* 0x0000002504257207 */ /* 0x040fe20004000000 */
[----:B------:R-:W-:Y:S01]  /*21e0*/  IMAD R9, R9, UR4, RZ ;  /* 0x0000000409097c24 */ /* 0x000fe2000f8e02ff */
[----:B------:R-:W-:Y:S01]  /*21f0*/  SEL R51, R4, R51, !P0 ;  /* 0x0000003304337207 */ /* 0x000fe20004000000 */
[----:B------:R-:W-:Y:S01]  /*2200*/  IMAD R23, R23, UR4, RZ ;  /* 0x0000000417177c24 */ /* 0x000fe2000f8e02ff */
[----:B------:R-:W-:Y:S01]  /*2210*/  ISETP.GE.AND P6, PT, R20, RZ, PT ;  /* 0x000000ff1400720c */ /* 0x000fe20003fc6270 */
[----:B------:R-:W-:Y:S01]  /*2220*/  IMAD R37, R37, UR4, RZ ;  /* 0x0000000425257c24 */ /* 0x000fe2000f8e02ff */
[----:B------:R-:W-:Y:S01]  /*2230*/  SHF.R.S32.HI R186, RZ, 0x1f, R9 ;  /* 0x0000001fffba7819 */ /* 0x000fe20000011409 */
[----:B------:R-:W-:Y:S01]  /*2240*/  IMAD R51, R51, UR4, RZ ;  /* 0x0000000433337c24 */ /* 0x000fe2000f8e02ff */
[----:B------:R-:W-:Y:S01]  /*2250*/  IADD3 R6, P5, R9, UR14, RZ ;  /* 0x0000000e09067c10 */ /* 0x000fe2000ffbe0ff */
[----:B------:R-:W-:Y:S01]  /*2260*/  @!P1 IMAD.MOV R63, RZ, RZ, -R63 ;  /* 0x000000ffff3f9224 */ /* 0x000fe200078e0a3f */
[----:B------:R-:W-:Y:S01]  /*2270*/  SHF.R.S32.HI R226, RZ, 0x1f, R23 ;  /* 0x0000001fffe27819 */ /* 0x000fe20000011417 */
[----:B------:R-:W-:Y:S01]  /*2280*/  @!P2 IMAD.MOV R65, RZ, RZ, -R65 ;  /* 0x000000ffff41a224 */ /* 0x000fe200078e0a41 */
[----:B------:R-:W-:-:S02]  /*2290*/  IADD3.X R186, R186, UR15, RZ, P5, !PT ;  /* 0x0000000fbaba7c10 */ /* 0x000fc4000affe4ff */
[----:B------:R-:W-:Y:S02]  /*22a0*/  IADD3 R188, P5, R23, UR14, RZ ;  /* 0x0000000e17bc7c10 */ /* 0x000fe4000ffbe0ff */
[----:B------:R-:W-:Y:S01]  /*22b0*/  SEL R7, R4, R7, !P0 ;  /* 0x0000000704077207 */ /* 0x000fe20004000000 */
[----:B------:R-:W-:Y:S01]  /*22c0*/  @!P6 IMAD.MOV R69, RZ, RZ, -R69 ;  /* 0x000000ffff45e224 */ /* 0x000fe200078e0a45 */
[----:B------:R-:W-:Y:S02]  /*22d0*/  IADD3.X R226, R226, UR15, RZ, P5, !PT ;  /* 0x0000000fe2e27c10 */ /* 0x000fe4000affe4ff */
[----:B------:R-:W-:Y:S01]  /*22e0*/  SHF.R.S32.HI R152, RZ, 0x1f, R37 ;  /* 0x0000001fff987819 */ /* 0x000fe20000011425 */
[----:B------:R-:W-:Y:S01]  /*22f0*/  IMAD R7, R7, UR4, RZ ;  /* 0x0000000407077c24 */ /* 0x000fe2000f8e02ff */
[----:B------:R-:W-:Y:S02]  /*2300*/  IADD3 R228, P5, R37, UR14, RZ ;  /* 0x0000000e25e47c10 */ /* 0x000fe4000ffbe0ff */
[----:B------:R-:W-:-:S02]  /*2310*/  CS2R R36, SRZ ;  /* 0x0000000000247805 */ /* 0x000fc4000001ff00 */
[C---:B------:R-:W-:Y:S02]  /*2320*/  SEL R17, R4.reuse, R17, !P0 ;  /* 0x0000001104117207 */ /* 0x040fe40004000000 */
[C---:B------:R-:W-:Y:S02]  /*2330*/  SEL R11, R4.reuse, R11, !P0 ;  /* 0x0000000b040b7207 */ /* 0x040fe40004000000 */
[C---:B------:R-:W-:Y:S01]  /*2340*/  SEL R13, R4.reuse, R13, !P0 ;  /* 0x0000000d040d7207 */ /* 0x040fe20004000000 */
[----:B------:R-:W-:Y:S01]  /*2350*/  IMAD R17, R17, UR4, RZ ;  /* 0x0000000411117c24 */ /* 0x000fe2000f8e02ff */
[----:B------:R-:W-:Y:S01]  /*2360*/  SEL R15, R4, R15, !P0 ;  /* 0x0000000f040f7207 */ /* 0x000fe20004000000 */
[----:B------:R-:W-:Y:S01]  /*2370*/  IMAD R11, R11, UR4, RZ ;  /* 0x000000040b0b7c24 */ /* 0x000fe2000f8e02ff */
[----:B------:R-:W-:Y:S01]  /*2380*/  IADD3.X R152, R152, UR15, RZ, P5, !PT ;  /* 0x0000000f98987c10 */ /* 0x000fe2000affe4ff */
[----:B------:R-:W-:Y:S01]  /*2390*/  IMAD R13, R13, UR4, RZ ;  /* 0x000000040d0d7c24 */ /* 0x000fe2000f8e02ff */
[----:B------:R-:W-:Y:S01]  /*23a0*/  SHF.R.S32.HI R124, RZ, 0x1f, R51 ;  /* 0x0000001fff7c7819 */ /* 0x000fe20000011433 */
[----:B------:R-:W-:Y:S01]  /*23b0*/  IMAD R15, R15, UR4, RZ ;  /* 0x000000040f0f7c24 */ /* 0x000fe2000f8e02ff */
[----:B------:R-:W-:-:S02]  /*23c0*/  IADD3 R150, P5, R51, UR14, RZ ;  /* 0x0000000e33967c10 */ /* 0x000fc4000ffbe0ff */
[----:B------:R-:W-:Y:S02]  /*23d0*/  CS2R R50, SRZ ;  /* 0x0000000000327805 */ /* 0x000fe4000001ff00 */
[C---:B------:R-:W-:Y:S02]  /*23e0*/  SEL R31, R4.reuse, R31, !P0 ;  /* 0x0000001f041f7207 */ /* 0x040fe40004000000 */
[C---:B------:R-:W-:Y:S02]  /*23f0*/  SEL R19, R4.reuse, R19, !P0 ;  /* 0x0000001304137207 */ /* 0x040fe40004000000 */
[C---:B------:R-:W-:Y:S01]  /*2400*/  SEL R21, R4.reuse, R21, !P0 ;  /* 0x0000001504157207 */ /* 0x040fe20004000000 */
[----:B------:R-:W-:Y:S01]  /*2410*/  IMAD R31, R31, UR4, RZ ;  /* 0x000000041f1f7c24 */ /* 0x000fe2000f8e02ff */
[C---:B------:R-:W-:Y:S01]  /*2420*/  SEL R25, R4.reuse, R25, !P0 ;  /* 0x0000001904197207 */ /* 0x040fe20004000000 */
[----:B------:R-:W-:Y:S01]  /*2430*/  IMAD R19, R19, UR4, RZ ;  /* 0x0000000413137c24 */ /* 0x000fe2000f8e02ff */
        /* <DEDUP_REMOVED lines=9> */
[C---:B------:R-:W-:Y:S01]  /*24d0*/  SEL R45, R4.reuse, R45, !P0 ;  /* 0x0000002d042d7207 */ /* 0x040fe20004000000 */
[----:B------:R-:W0:Y:S01]  /*24e0*/  LDC R7, c[0x0][0x238] ;  /* 0x00008e00ff077b82 */ /* 0x000e220000000800 */
[----:B------:R-:W-:Y:S02]  /*24f0*/  SHF.R.S32.HI R202, RZ, 0x1f, R17 ;  /* 0x0000001fffca7819 */ /* 0x000fe40000011411 */
[----:B------:R-:W-:Y:S01]  /*2500*/  IADD3 R180, P1, R17, UR14, RZ ;  /* 0x0000000e11b47c10 */ /* 0x000fe2000ff3e0ff */
[----:B------:R-:W-:Y:S01]  /*2510*/  IMAD R45, R45, UR4, RZ ;  /* 0x000000042d2d7c24 */ /* 0x000fe2000f8e02ff */
[C---:B------:R-:W-:Y:S02]  /*2520*/  SEL R33, R4.reuse, R33, !P0 ;  /* 0x0000002104217207 */ /* 0x040fe40004000000 */
[C---:B------:R-:W-:Y:S02]  /*2530*/  SEL R35, R4.reuse, R35, !P0 ;  /* 0x0000002304237207 */ /* 0x040fe40004000000 */
[C---:B------:R-:W-:Y:S01]  /*2540*/  SEL R39, R4.reuse, R39, !P0 ;  /* 0x0000002704277207 */ /* 0x040fe20004000000 */
[----:B------:R-:W-:Y:S01]  /*2550*/  IMAD R33, R33, UR4, RZ ;  /* 0x0000000421217c24 */ /* 0x000fe2000f8e02ff */
[C---:B------:R-:W-:Y:S01]  /*2560*/  SEL R41, R4.reuse, R41, !P0 ;  /* 0x0000002904297207 */ /* 0x040fe20004000000 */
[----:B------:R-:W-:Y:S01]  /*2570*/  IMAD R35, R35, UR4, RZ ;  /* 0x0000000423237c24 */ /* 0x000fe2000f8e02ff */
[----:B------:R-:W-:Y:S01]  /*2580*/  SEL R43, R4, R43, !P0 ;  /* 0x0000002b042b7207 */ /* 0x000fe20004000000 */
[----:B------:R-:W-:Y:S01]  /*2590*/  IMAD R39, R39, UR4, RZ ;  /* 0x0000000427277c24 */ /* 0x000fe2000f8e02ff */
[----:B------:R-:W-:Y:S01]  /*25a0*/  SHF.R.S32.HI R190, RZ, 0x1f, R11 ;  /* 0x0000001fffbe7819 */ /* 0x000fe2000001140b */
[----:B------:R-:W-:Y:S01]  /*25b0*/  IMAD R41, R41, UR4, RZ ;  /* 0x0000000429297c24 */ /* 0x000fe2000f8e02ff */
[----:B------:R-:W-:Y:S01]  /*25c0*/  IADD3 R174, P4, R11, UR14, RZ ;  /* 0x0000000e0bae7c10 */ /* 0x000fe2000ff9e0ff */
[----:B------:R-:W-:Y:S01]  /*25d0*/  IMAD R43, R43, UR4, RZ ;  /* 0x000000042b2b7c24 */ /* 0x000fe2000f8e02ff */
[----:B------:R-:W-:-:S02]  /*25e0*/  SHF.R.S32.HI R194, RZ, 0x1f, R13 ;  /* 0x0000001fffc27819 */ /* 0x000fc4000001140d */
[----:B------:R-:W-:Y:S02]  /*25f0*/  IADD3 R176, P3, R13, UR14, RZ ;  /* 0x0000000e0db07c10 */ /* 0x000fe4000ff7e0ff */
[----:B------:R-:W-:Y:S01]  /*2600*/  SHF.R.S32.HI R198, RZ, 0x1f, R15 ;  /* 0x0000001fffc67819 */ /* 0x000fe2000001140f */
[-C--:B0-----:R-:W-:Y:S01]  /*2610*/  IMAD R88, R88, R7.reuse, RZ ;  /* 0x0000000758587224 */ /* 0x081fe200078e02ff */
[----:B------:R-:W-:Y:S01]  /*2620*/  IADD3 R178, P2, R15, UR14, RZ ;  /* 0x0000000e0fb27c10 */ /* 0x000fe2000ff5e0ff */
[----:B------:R-:W-:Y:S01]  /*2630*/  IMAD R18, R18, R7, RZ ;  /* 0x0000000712127224 */ /* 0x000fe200078e02ff */
[----:B------:R-:W-:Y:S01]  /*2640*/  SEL R47, R4, R47, !P0 ;  /* 0x0000002f042f7207 */ /* 0x000fe20004000000 */
[----:B------:R-:W-:Y:S01]  /*2650*/  IMAD R16, R16, R7, RZ ;  /* 0x0000000710107224 */ /* 0x000fe200078e02ff */
[----:B------:R-:W-:Y:S01]  /*2660*/  SEL R49, R4, R49, !P0 ;  /* 0x0000003104317207 */ /* 0x000fe20004000000 */
[----:B------:R-:W-:Y:S01]  /*2670*/  IMAD R14, R14, R7, RZ ;  /* 0x000000070e0e7224 */ /* 0x000fe200078e02ff */
[C---:B------:R-:W-:Y:S01]  /*2680*/  SEL R53, R4.reuse, R53, !P0 ;  /* 0x0000003504357207 */ /* 0x040fe20004000000 */
[----:B------:R-:W-:Y:S01]  /*2690*/  IMAD R47, R47, UR4, RZ ;  /* 0x000000042f2f7c24 */ /* 0x000fe2000f8e02ff */
        /* <DEDUP_REMOVED lines=16> */
[----:B------:R-:W-:Y:S01]  /*27a0*/  SEL R4, R4, R69, !P0 ;  /* 0x0000004504047207 */ /* 0x000fe20004000000 */
[----:B------:R-:W-:Y:S01]  /*27b0*/  IMAD R67, R67, UR4, RZ ;  /* 0x0000000443437c24 */ /* 0x000fe2000f8e02ff */
[----:B------:R-:W-:Y:S01]  /*27c0*/  IADD3.X R190, R190, UR15, RZ, P4, !PT ;  /* 0x0000000fbebe7c10 */ /* 0x000fe2000a7fe4ff */
[-C--:B------:R-:W-:Y:S01]  /*27d0*/  IMAD R12, R12, R7.reuse, RZ ;  /* 0x000000070c0c7224 */ /* 0x080fe200078e02ff */
[----:B------:R-:W-:Y:S01]  /*27e0*/  IADD3.X R194, R194, UR15, RZ, P3, !PT ;  /* 0x0000000fc2c27c10 */ /* 0x000fe20009ffe4ff */
[----:B------:R-:W-:Y:S01]  /*27f0*/  IMAD R4, R4, UR4, RZ ;  /* 0x0000000404047c24 */ /* 0x000fe2000f8e02ff */
[----:B------:R-:W-:Y:S01]  /*2800*/  IADD3.X R198, R198, UR15, RZ, P2, !PT ;  /* 0x0000000fc6c67c10 */ /* 0x000fe200097fe4ff */
[----:B------:R-:W-:Y:S01]  /*2810*/  UIADD3 UR4, UR8, 0x1000, URZ ;  /* 0x0000100008047890 */ /* 0x000fe2000fffe03f */
[----:B------:R-:W-:Y:S01]  /*2820*/  SHF.R.S32.HI R164, RZ, 0x1f, R31 ;  /* 0x0000001fffa47819 */ /* 0x000fe2000001141f */
[----:B------:R-:W-:Y:S01]  /*2830*/  IMAD R10, R10, R7, RZ ;  /* 0x000000070a0a7224 */ /* 0x000fe200078e02ff */
[----:B------:R-:W-:Y:S01]  /*2840*/  IADD3 R204, P1, R31, UR14, RZ ;  /* 0x0000000e1fcc7c10 */ /* 0x000fe2000ff3e0ff */
[----:B------:R-:W-:Y:S01]  /*2850*/  USHF.R.U32.HI UR4, URZ, 0x4, UR4 ;  /* 0x000000043f047899 */ /* 0x000fe20008011604 */
[----:B------:R-:W-:Y:S01]  /*2860*/  SHF.R.S32.HI R206, RZ, 0x1f, R19 ;  /* 0x0000001fffce7819 */ /* 0x000fe20000011413 */
[----:B------:R-:W-:Y:S01]  /*2870*/  IMAD.SHL.U32 R9, R7, 0x20, RZ ;  /* 0x0000002007097824 */ /* 0x000fe200078e00ff */
[----:B------:R-:W-:-:S02]  /*2880*/  IADD3 R182, P0, R19, UR14, RZ ;  /* 0x0000000e13b67c10 */ /* 0x000fc4000ff1e0ff */
[----:B------:R-:W-:Y:S02]  /*2890*/  CS2R R30, SRZ ;  /* 0x00000000001e7805 */ /* 0x000fe4000001ff00 */
[----:B------:R-:W-:Y:S02]  /*28a0*/  SHF.R.S32.HI R210, RZ, 0x1f, R21 ;  /* 0x0000001fffd27819 */ /* 0x000fe40000011415 */
[----:B------:R-:W-:Y:S02]  /*28b0*/  CS2R R68, SRZ ;  /* 0x0000000000447805 */ /* 0x000fe4000001ff00 */
[----:B------:R-:W-:Y:S01]  /*28c0*/  IADD3 R184, P6, R21, UR14, RZ ;  /* 0x0000000e15b87c10 */ /* 0x000fe2000ffde0ff */
[----:B------:R-:W-:Y:S01]  /*28d0*/  USGXT.U32 UR4, UR4, 0xe ;  /* 0x0000000e0404789a */ /* 0x000fe20008000000 */
[----:B------:R-:W-:Y:S02]  /*28e0*/  SHF.R.S32.HI R230, RZ, 0x1f, R25 ;  /* 0x0000001fffe67819 */ /* 0x000fe40000011419 */
[----:B------:R-:W-:-:S02]  /*28f0*/  IADD3 R192, P4, R25, UR14, RZ ;  /* 0x0000000e19c07c10 */ /* 0x000fc4000ff9e0ff */
[----:B------:R-:W-:Y:S02]  /*2900*/  CS2R R24, SRZ ;  /* 0x0000000000187805 */ /* 0x000fe4000001ff00 */
[----:B------:R-:W-:Y:S02]  /*2910*/  SHF.R.S32.HI R234, RZ, 0x1f, R27 ;  /* 0x0000001fffea7819 */ /* 0x000fe4000001141b */
[----:B------:R-:W-:Y:S02]  /*2920*/  IADD3 R196, P3, R27, UR14, RZ ;  /* 0x0000000e1bc47c10 */ /* 0x000fe4000ff7e0ff */
[----:B------:R-:W-:Y:S02]  /*2930*/  CS2R R26, SRZ ;  /* 0x00000000001a7805 */ /* 0x000fe4000001ff00 */
[----:B------:R-:W-:Y:S02]  /*2940*/  SHF.R.S32.HI R168, RZ, 0x1f, R29 ;  /* 0x0000001fffa87819 */ /* 0x000fe4000001141d */
[----:B------:R-:W-:-:S02]  /*2950*/  IADD3 R200, P2, R29, UR14, RZ ;  /* 0x0000000e1dc87c10 */ /* 0x000fc4000ff5e0ff */
[----:B------:R-:W-:Y:S02]  /*2960*/  CS2R R28, SRZ ;  /* 0x00000000001c7805 */ /* 0x000fe4000001ff00 */
[----:B------:R-:W-:Y:S02]  /*2970*/  IADD3.X R164, R164, UR15, RZ, P1, !PT ;  /* 0x0000000fa4a47c10 */ /* 0x000fe40008ffe4ff */
[----:B------:R-:W-:Y:S02]  /*2980*/  IADD3.X R206, R206, UR15, RZ, P0, !PT ;  /* 0x0000000fcece7c10 */ /* 0x000fe400087fe4ff */
[----:B------:R-:W-:Y:S02]  /*2990*/  IADD3.X R210, R210, UR15, RZ, P6, !PT ;  /* 0x0000000fd2d27c10 */ /* 0x000fe4000b7fe4ff */
[----:B------:R-:W-:Y:S02]  /*29a0*/  IADD3.X R230, R230, UR15, RZ, P4, !PT ;  /* 0x0000000fe6e67c10 */ /* 0x000fe4000a7fe4ff */
[----:B------:R-:W-:-:S02]  /*29b0*/  IADD3.X R234, R234, UR15, RZ, P3, !PT ;  /* 0x0000000feaea7c10 */ /* 0x000fc40009ffe4ff */
[----:B------:R-:W-:Y:S02]  /*29c0*/  IADD3.X R168, R168, UR15, RZ, P2, !PT ;  /* 0x0000000fa8a87c10 */ /* 0x000fe400097fe4ff */
[----:B------:R-:W-:Y:S02]  /*29d0*/  SHF.R.S32.HI R136, RZ, 0x1f, R45 ;  /* 0x0000001fff887819 */ /* 0x000fe4000001142d */
[----:B------:R-:W-:Y:S02]  /*29e0*/  IADD3 R162, P1, R45, UR14, RZ ;  /* 0x0000000e2da27c10 */ /* 0x000fe4000ff3e0ff */
[----:B------:R-:W-:Y:S02]  /*29f0*/  CS2R R44, SRZ ;  /* 0x00000000002c7805 */ /* 0x000fe4000001ff00 */
        /* <DEDUP_REMOVED lines=24> */
[----:B------:R-:W-:Y:S02]  /*2b80*/  LOP3.LUT R89, R0, 0x1f, RZ, 0xc0, !PT ;  /* 0x0000001f00597812 */ /* 0x000fe400078ec0ff */
[----:B------:R-:W-:-:S02]  /*2b90*/  SHF.R.S32.HI R132, RZ, 0x1f, R47 ;  /* 0x0000001fff847819 */ /* 0x000fc4000001142f */
[----:B------:R-:W-:Y:S01]  /*2ba0*/  IADD3 R158, P0, R47, UR14, RZ ;  /* 0x0000000e2f9e7c10 */ /* 0x000fe2000ff1e0ff */
[----:B------:R-:W-:Y:S01]  /*2bb0*/  IMAD R89, R89, UR5, RZ ;  /* 0x0000000559597c24 */ /* 0x000fe2000f8e02ff */
[----:B------:R-:W-:Y:S02]  /*2bc0*/  SHF.R.S32.HI R128, RZ, 0x1f, R49 ;  /* 0x0000001fff807819 */ /* 0x000fe40000011431 */
[----:B------:R-:W-:Y:S02]  /*2bd0*/  CS2R R46, SRZ ;  /* 0x00000000002e7805 */ /* 0x000fe4000001ff00 */
[----:B------:R-:W-:Y:S02]  /*2be0*/  IADD3 R154, P6, R49, UR14, RZ ;  /* 0x0000000e319a7c10 */ /* 0x000fe4000ffde0ff */
[----:B------:R-:W-:Y:S02]  /*2bf0*/  CS2R R48, SRZ ;  /* 0x0000000000307805 */ /* 0x000fe4000001ff00 */
[----:B------:R-:W-:-:S02]  /*2c00*/  SHF.R.S32.HI R120, RZ, 0x1f, R53 ;  /* 0x0000001fff787819 */ /* 0x000fc40000011435 */
[----:B------:R-:W-:Y:S02]  /*2c10*/  IADD3 R146, P4, R53, UR14, RZ ;  /* 0x0000000e35927c10 */ /* 0x000fe4000ff9e0ff */
[----:B------:R-:W-:Y:S02]  /*2c20*/  CS2R R52, SRZ ;  /* 0x0000000000347805 */ /* 0x000fe4000001ff00 */
[----:B------:R-:W-:Y:S02]  /*2c30*/  SHF.R.S32.HI R116, RZ, 0x1f, R55 ;  /* 0x0000001fff747819 */ /* 0x000fe40000011437 */
[----:B------:R-:W-:Y:S02]  /*2c40*/  IADD3 R142, P3, R55, UR14, RZ ;  /* 0x0000000e378e7c10 */ /* 0x000fe4000ff7e0ff */
[----:B------:R-:W-:Y:S02]  /*2c50*/  CS2R R54, SRZ ;  /* 0x0000000000367805 */ /* 0x000fe4000001ff00 */
[----:B------:R-:W-:-:S02]  /*2c60*/  SHF.R.S32.HI R112, RZ, 0x1f, R57 ;  /* 0x0000001fff707819 */ /* 0x000fc40000011439 */
[----:B------:R-:W-:Y:S02]  /*2c70*/  IADD3 R138, P2, R57, UR14, RZ ;  /* 0x0000000e398a7c10 */ /* 0x000fe4000ff5e0ff */
[----:B------:R-:W-:Y:S02]  /*2c80*/  CS2R R56, SRZ ;  /* 0x0000000000387805 */ /* 0x000fe4000001ff00 */
[----:B------:R-:W-:Y:S02]  /*2c90*/  IADD3.X R108, R108, UR15, RZ, P1, !PT ;  /* 0x0000000f6c6c7c10 */ /* 0x000fe40008ffe4ff */
[----:B------:R-:W-:Y:S02]  /*2ca0*/  LEA.HI R23, R0, 0xe, RZ, 0x1a ;  /* 0x0000000e00177811 */ /* 0x000fe400078fd0ff */
[C---:B------:R-:W-:Y:S02]  /*2cb0*/  LOP3.LUT R22, R95.reuse, 0x1c, RZ, 0xfc, !PT ;  /* 0x0000001c5f167812 */ /* 0x040fe400078efcff */
[----:B------:R-:W-:Y:S01]  /*2cc0*/  LOP3.LUT R21, R95, 0x1a, RZ, 0xfc, !PT ;  /* 0x0000001a5f157812 */ /* 0x000fe200078efcff */
[-C--:B------:R-:W-:Y:S01]  /*2cd0*/  IMAD R23, R23, R7.reuse, RZ ;  /* 0x0000000717177224 */ /* 0x080fe200078e02ff */
[C---:B------:R-:W-:Y:S01]  /*2ce0*/  LOP3.LUT R20, R95.reuse, 0x18, RZ, 0xfc, !PT ;  /* 0x000000185f147812 */ /* 0x040fe200078efcff */
[-C--:B------:R-:W-:Y:S01]  /*2cf0*/  IMAD R22, R22, R7.reuse, RZ ;  /* 0x0000000716167224 */ /* 0x080fe200078e02ff */
[----:B------:R-:W-:Y:S01]  /*2d00*/  LOP3.LUT R19, R95, 0x16, RZ, 0xfc, !PT ;  /* 0x000000165f137812 */ /* 0x000fe200078efcff */
[-C--:B------:R-:W-:Y:S01]  /*2d10*/  IMAD R21, R21, R7.reuse, RZ ;  /* 0x0000000715157224 */ /* 0x080fe200078e02ff */
[C---:B------:R-:W-:Y:S01]  /*2d20*/  LOP3.LUT R17, R95.reuse, 0x12, RZ, 0xfc, !PT ;  /* 0x000000125f117812 */ /* 0x040fe200078efcff */
[-C--:B------:R-:W-:Y:S01]  /*2d30*/  IMAD R20, R20, R7.reuse, RZ ;  /* 0x0000000714147224 */ /* 0x080fe200078e02ff */
[----:B------:R-:W-:Y:S01]  /*2d40*/  LOP3.LUT R15, R95, 0xc, RZ, 0xfc, !PT ;  /* 0x0000000c5f0f7812 */ /* 0x000fe200078efcff */
[-C--:B------:R-:W-:Y:S01]  /*2d50*/  IMAD R19, R19, R7.reuse, RZ ;  /* 0x0000000713137224 */ /* 0x080fe200078e02ff */
[----:B------:R-:W-:Y:S01]  /*2d60*/  LOP3.LUT R13, R95, 0x8, RZ, 0xfc, !PT ;  /* 0x000000085f0d7812 */ /* 0x000fe200078efcff */
[-C--:B------:R-:W-:Y:S01]  /*2d70*/  IMAD R17, R17, R7.reuse, RZ ;  /* 0x0000000711117224 */ /* 0x080fe200078e02ff */
[----:B------:R-:W-:Y:S01]  /*2d80*/  LOP3.LUT R11, R95, 0x4, RZ, 0xfc, !PT ;  /* 0x000000045f0b7812 */ /* 0x000fe200078efcff */
[-C--:B------:R-:W-:Y:S01]  /*2d90*/  IMAD R15, R15, R7.reuse, RZ ;  /* 0x000000070f0f7224 */ /* 0x080fe200078e02ff */
[----:B------:R-:W-:Y:S01]  /*2da0*/  IADD3.X R132, R132, UR15, RZ, P0, !PT ;  /* 0x0000000f84847c10 */ /* 0x000fe200087fe4ff */
[-C--:B------:R-:W-:Y:S01]  /*2db0*/  IMAD R13, R13, R7.reuse, RZ ;  /* 0x000000070d0d7224 */ /* 0x080fe200078e02ff */
[----:B------:R-:W-:Y:S01]  /*2dc0*/  IADD3.X R128, R128, UR15, RZ, P6, !PT ;  /* 0x0000000f80807c10 */ /* 0x000fe2000b7fe4ff */
[-C--:B------:R-:W-:Y:S01]  /*2dd0*/  IMAD R11, R11, R7.reuse, RZ ;  /* 0x000000070b0b7224 */ /* 0x080fe200078e02ff */
[----:B------:R-:W-:Y:S01]  /*2de0*/  IADD3.X R120, R120, UR15, RZ, P4, !PT ;  /* 0x0000000f78787c10 */ /* 0x000fe2000a7fe4ff */
[----:B------:R-:W-:Y:S01]  /*2df0*/  IMAD R7, R95, R7, RZ ;  /* 0x000000075f077224 */ /* 0x000fe200078e02ff */
[----:B------:R-:W-:-:S02]  /*2e00*/  IADD3.X R116, R116, UR15, RZ, P3, !PT ;  /* 0x0000000f74747c10 */ /* 0x000fc40009ffe4ff */
[----:B------:R-:W-:Y:S02]  /*2e10*/  IADD3.X R112, R112, UR15, RZ, P2, !PT ;  /* 0x0000000f70707c10 */ /* 0x000fe400097fe4ff */
[----:B------:R-:W-:Y:S01]  /*2e20*/  IADD3 R106, P1, R5, UR10, RZ ;  /* 0x0000000a056a7c10 */ /* 0x000fe2000ff3e0ff */
[----:B------:R-:W-:Y:S01]  /*2e30*/  ULDC UR10, c[0x0][0x230] ;  /* 0x00008c00000a7ab9 */ /* 0x000fe20000000800 */
[----:B------:R-:W-:Y:S02]  /*2e40*/  SHF.R.S32.HI R104, RZ, 0x1f, R61 ;  /* 0x0000001fff687819 */ /* 0x000fe4000001143d */
        /* <DEDUP_REMOVED lines=13> */
[----:B------:R-:W-:Y:S02]  /*2f20*/  LOP3.LUT R8, R8, R95, RZ, 0xfc, !PT ;  /* 0x0000005f08087212 */ /* 0x000fe400078efcff */
[----:B------:R-:W-:Y:S01]  /*2f30*/  LEA.HI.X.SX32 R92, R5, UR11, 0x1, P1 ;  /* 0x0000000b055c7c11 */ /* 0x000fe200088f0eff */
[----:B------:R-:W-:Y:S01]  /*2f40*/  USHF.L.U32 UR11, UR5, 0x5, URZ ;  /* 0x00000005050b7899 */ /* 0x000fe2000800063f */
[----:B------:R-:W-:-:S02]  /*2f50*/  IADD3.X R104, R104, UR15, RZ, P0, !PT ;  /* 0x0000000f68687c10 */ /* 0x000fc400087fe4ff */
[----:B------:R-:W-:Y:S02]  /*2f60*/  IADD3.X R102, R102, UR15, RZ, P6, !PT ;  /* 0x0000000f66667c10 */ /* 0x000fe4000b7fe4ff */
[----:B------:R-:W-:Y:S02]  /*2f70*/  IADD3.X R100, R100, UR15, RZ, P5, !PT ;  /* 0x0000000f64647c10 */ /* 0x000fe4000affe4ff */
[----:B------:R-:W-:Y:S02]  /*2f80*/  IADD3.X R98, R98, UR15, RZ, P4, !PT ;  /* 0x0000000f62627c10 */ /* 0x000fe4000a7fe4ff */
[----:B------:R-:W-:Y:S02]  /*2f90*/  IADD3.X R96, R96, UR15, RZ, P3, !PT ;  /* 0x0000000f60607c10 */ /* 0x000fe40009ffe4ff */
[----:B------:R-:W-:Y:S02]  /*2fa0*/  IADD3.X R94, R94, UR15, RZ, P2, !PT ;  /* 0x0000000f5e5e7c10 */ /* 0x000fe400097fe4ff */
[----:B------:R-:W-:-:S02]  /*2fb0*/  SHF.R.S32.HI R5, RZ, 0x1f, R89 ;  /* 0x0000001fff057819 */ /* 0x000fc40000011459 */
[----:B------:R-:W-:-:S07]  /*2fc0*/  LOP3.LUT R4, R8, 0x10, RZ, 0x3c, !PT ;  /* 0x0000001008047812 */ /* 0x000fce00078e3cff */
.L_x_1:
[C---:B------:R-:W-:Y:S02]  /*2fd0*/  LOP3.LUT R97, R95.reuse, 0x2, RZ, 0xfc, !PT ;  /* 0x000000025f617812 */ /* 0x040fe400078efcff */
[----:B------:R-:W-:Y:S02]  /*2fe0*/  LOP3.LUT R99, R95, 0x4, RZ, 0xfc, !PT ;  /* 0x000000045f637812 */ /* 0x000fe400078efcff */
[----:B------:R-:W-:Y:S02]  /*2ff0*/  ISETP.GE.AND P3, PT, R97, UR10, PT ;  /* 0x0000000a61007c0c */ /* 0x000fe4000bf66270 */
[C---:B------:R-:W-:Y:S02]  /*3000*/  ISETP.GE.AND P2, PT, R95.reuse, UR10, PT ;  /* 0x0000000a5f007c0c */ /* 0x040fe4000bf46270 */
[----:B------:R-:W-:Y:S02]  /*3010*/  LOP3.LUT R97, R95, 0x6, RZ, 0xfc, !PT ;  /* 0x000000065f617812 */ /* 0x000fe400078efcff */
[----:B------:R-:W-:-:S02]  /*3020*/  ISETP.GE.AND P5, PT, R99, UR10, PT ;  /* 0x0000000a63007c0c */ /* 0x000fc4000bfa6270 */
[----:B------:R-:W-:Y:S02]  /*3030*/  LOP3.LUT R99, R95, 0x8, RZ, 0xfc, !PT ;  /* 0x000000085f637812 */ /* 0x000fe400078efcff */
[----:B------:R-:W-:Y:S02]  /*3040*/  IADD3 R218, P1, R7, R106, RZ ;  /* 0x0000006a07da7210 */ /* 0x000fe40007f3e0ff */
[----:B------:R-:W-:Y:S02]  /*3050*/  ISETP.GE.AND P4, PT, R97, UR10, PT ;  /* 0x0000000a61007c0c */ /* 0x000fe4000bf86270 */
[----:B------:R-:W-:Y:S02]  /*3060*/  LOP3.LUT R97, R95, 0xa, RZ, 0xfc, !PT ;  /* 0x0000000a5f617812 */ /* 0x000fe400078efcff */
[----:B------:R-:W-:Y:S02]  /*3070*/  ISETP.GE.AND P0, PT, R99, UR10, PT ;  /* 0x0000000a63007c0c */ /* 0x000fe4000bf06270 */
[----:B------:R-:W-:-:S02]  /*3080*/  PRMT R99, RZ, 0x7610, R99 ;  /* 0x00007610ff637816 */ /* 0x000fc40000000063 */
[C---:B------:R-:W-:Y:S02]  /*3090*/  IADD3 R216, P6, R10.reuse, R106, RZ ;  /* 0x0000006a0ad87210 */ /* 0x040fe40007fde0ff */
[-C--:B------:R-:W-:Y:S02]  /*30a0*/  LEA.HI.X.SX32 R219, R7, R92.reuse, 0x1, P1 ;  /* 0x0000005c07db7211 */ /* 0x080fe400008f0eff */
[----:B------:R-:W-:Y:S02]  /*30b0*/  ISETP.GE.AND P1, PT, R97, UR10, PT ;  /* 0x0000000a61007c0c */ /* 0x000fe4000bf26270 */
[----:B------:R-:W-:Y:S01]  /*30c0*/  LOP3.LUT R97, R95, 0xc, RZ, 0xfc, !PT ;  /* 0x0000000c5f617812 */ /* 0x000fe200078efcff */
[----:B------:R0:W2:Y:S01]  /*30d0*/  @!P2 LDG.E.U8 R99, desc[UR12][R218.64] ;  /* 0x0000000cda63a981 */ /* 0x0000a2000c1e1100 */
[----:B------:R-:W-:Y:S02]  /*30e0*/  LEA.HI.X.SX32 R217, R10, R92, 0x1, P6 ;  /* 0x0000005c0ad97211 */ /* 0x000fe400030f0eff */
[----:B------:R-:W-:-:S02]  /*30f0*/  IADD3 R214, P6, R11, R106, RZ ;  /* 0x0000006a0bd67210 */ /* 0x000fc40007fde0ff */
[----:B------:R-:W-:Y:S02]  /*3100*/  ISETP.GE.AND P2, PT, R97, UR10, PT ;  /* 0x0000000a61007c0c */ /* 0x000fe4000bf46270 */
[----:B------:R-:W-:Y:S02]  /*3110*/  PRMT R97, RZ, 0x7610, R97 ;  /* 0x00007610ff617816 */ /* 0x000fe40000000061 */
[----:B------:R-:W-:Y:S02]  /*3120*/  LEA.HI.X.SX32 R215, R11, R92, 0x1, P6 ;  /* 0x0000005c0bd77211 */ /* 0x000fe400030f0eff */
[----:B------:R-:W-:Y:S02]  /*3130*/  PRMT R101, RZ, 0x7610, R101 ;  /* 0x00007610ff657816 */ /* 0x000fe40000000065 */
[----:B------:R-:W-:Y:S01]  /*3140*/  LEA.HI R103, R0, 0xe, RZ, 0x1a ;  /* 0x0000000e00677811 */ /* 0x000fe200078fd0ff */
[----:B------:R-:W3:Y:S01]  /*3150*/  @!P5 LDG.E.U8 R97, desc[UR12][R214.64] ;  /* 0x0000000cd661d981 */ /* 0x000ee2000c1e1100 */
[----:B0-----:R-:W-:-:S02]  /*3160*/  IADD3 R218, P5, R13, R106, RZ ;  /* 0x0000006a0dda7210 */ /* 0x001fc40007fbe0ff */
[C---:B------:R-:W-:Y:S01]  /*3170*/  IADD3 R220, P6, R12.reuse, R106, RZ ;  /* 0x0000006a0cdc7210 */ /* 0x040fe20007fde0ff */
[----:B------:R0:W4:Y:S01]  /*3180*/  @!P3 LDG.E.U8 R101, desc[UR12][R216.64] ;  /* 0x0000000cd865b981 */ /* 0x000122000c1e1100 */
[----:B------:R-:W-:Y:S02]  /*3190*/  ISETP.GE.AND P3, PT, R103, UR10, PT ;  /* 0x0000000a67007c0c */ /* 0x000fe4000bf66270 */
[----:B------:R-:W-:Y:S02]  /*31a0*/  LOP3.LUT R105, R95, 0x10, RZ, 0xfc, !PT ;  /* 0x000000105f697812 */ /* 0x000fe400078efcff */
[----:B------:R-:W-:Y:S02]  /*31b0*/  PRMT R103, RZ, 0x7610, R103 ;  /* 0x00007610ff677816 */ /* 0x000fe40000000067 */
[-C--:B------:R-:W-:Y:S02]  /*31c0*/  LEA.HI.X.SX32 R219, R13, R92.reuse, 0x1, P5 ;  /* 0x0000005c0ddb7211 */ /* 0x080fe400028f0eff */
[----:B------:R-:W-:-:S02]  /*31d0*/  LEA.HI.X.SX32 R221, R12, R92, 0x1, P6 ;  /* 0x0000005c0cdd7211 */ /* 0x000fc400030f0eff */
[C---:B0-----:R-:W-:Y:S02]  /*31e0*/  IADD3 R216, P5, R14.reuse, R106, RZ ;  /* 0x0000006a0ed87210 */ /* 0x041fe40007fbe0ff */
[----:B------:R-:W-:Y:S01]  /*31f0*/  LOP3.LUT R107, R95, 0x12, RZ, 0xfc, !PT ;  /* 0x000000125f6b7812 */ /* 0x000fe200078efcff */
[----:B------:R0:W5:Y:S01]  /*3200*/  @!P4 LDG.E.U8 R103, desc[UR12][R220.64] ;  /* 0x0000000cdc67c981 */ /* 0x000162000c1e1100 */
[----:B------:R-:W-:Y:S02]  /*3210*/  ISETP.GE.AND P6, PT, R105, UR10, PT ;  /* 0x0000000a69007c0c */ /* 0x000fe4000bfc6270 */
[----:B------:R-:W-:Y:S02]  /*3220*/  PRMT R105, RZ, 0x7610, R105 ;  /* 0x00007610ff697816 */ /* 0x000fe40000000069 */
[----:B------:R-:W-:Y:S02]  /*3230*/  LEA.HI.X.SX32 R217, R14, R92, 0x1, P5 ;  /* 0x0000005c0ed97211 */ /* 0x000fe400028f0eff */
[----:B------:R-:W-:-:S02]  /*3240*/  IADD3 R214, P5, R15, R106, RZ ;  /* 0x0000006a0fd67210 */ /* 0x000fc40007fbe0ff */
[----:B------:R-:W-:Y:S01]  /*3250*/  ISETP.GE.AND P4, PT, R107, UR10, PT ;  /* 0x0000000a6b007c0c */ /* 0x000fe2000bf86270 */
[----:B------:R1:W5:Y:S01]  /*3260*/  @!P0 LDG.E.U8 R105, desc[UR12][R218.64] ;  /* 0x0000000cda698981 */ /* 0x000362000c1e1100 */
[----:B------:R-:W-:Y:S02]  /*3270*/  LOP3.LUT R109, R95, 0x14, RZ, 0xfc, !PT ;  /* 0x000000145f6d7812 */ /* 0x000fe400078efcff */
[----:B------:R-:W-:Y:S02]  /*3280*/  PRMT R107, RZ, 0x7610, R107 ;  /* 0x00007610ff6b7816 */ /* 0x000fe4000000006b */
[----:B------:R-:W-:Y:S02]  /*3290*/  LEA.HI.X.SX32 R215, R15, R92, 0x1, P5 ;  /* 0x0000005c0fd77211 */ /* 0x000fe400028f0eff */
[----:B------:R-:W-:Y:S02]  /*32a0*/  LOP3.LUT R111, R95, 0x16, RZ, 0xfc, !PT ;  /* 0x000000165f6f7812 */ /* 0x000fe400078efcff */
[----:B0-----:R-:W-:Y:S01]  /*32b0*/  IADD3 R220, P5, R23, R106, RZ ;  /* 0x0000006a17dc7210 */ /* 0x001fe20007fbe0ff */
[----:B------:R-:W5:Y:S01]  /*32c0*/  @!P1 LDG.E.U8 R107, desc[UR12][R216.64] ;  /* 0x0000000cd86b9981 */ /* 0x000f62000c1e1100 */
[----:B------:R-:W-:-:S02]  /*32d0*/  ISETP.GE.AND P0, PT, R109, UR10, PT ;  /* 0x0000000a6d007c0c */ /* 0x000fc4000bf06270 */
[----:B------:R-:W-:Y:S02]  /*32e0*/  PRMT R109, RZ, 0x7610, R109 ;  /* 0x00007610ff6d7816 */ /* 0x000fe4000000006d */
[----:B------:R-:W-:Y:S02]  /*32f0*/  ISETP.GE.AND P1, PT, R111, UR10, PT ;  /* 0x0000000a6f007c0c */ /* 0x000fe4000bf26270 */
[----:B------:R-:W-:Y:S02]  /*3300*/  LEA.HI.X.SX32 R221, R23, R92, 0x1, P5 ;  /* 0x0000005c17dd7211 */ /* 0x000fe400028f0eff */
[----:B------:R-:W-:Y:S01]  /*3310*/  LOP3.LUT R113, R95, 0x18, RZ, 0xfc, !PT ;  /* 0x000000185f717812 */ /* 0x000fe200078efcff */
[----:B------:R0:W5:Y:S01]  /*3320*/  @!P2 LDG.E.U8 R109, desc[UR12][R214.64] ;  /* 0x0000000cd66da981 */ /* 0x000162000c1e1100 */
[----:B------:R-:W-:Y:S02]  /*3330*/  PRMT R111, RZ, 0x7610, R111 ;  /* 0x00007610ff6f7816 */ /* 0x000fe4000000006f */
[----:B-1----:R-:W-:-:S02]  /*3340*/  IADD3 R218, P5, R16, R106, RZ ;  /* 0x0000006a10da7210 */ /* 0x002fc40007fbe0ff */
[----:B------:R-:W-:Y:S02]  /*3350*/  LOP3.LUT R115, R95, 0x1a, RZ, 0xfc, !PT ;  /* 0x0000001a5f737812 */ /* 0x000fe400078efcff */
[----:B------:R-:W-:Y:S01]  /*3360*/  ISETP.GE.AND P2, PT, R113, UR10, PT ;  /* 0x0000000a71007c0c */ /* 0x000fe2000bf46270 */
[----:B------:R1:W5:Y:S01]  /*3370*/  @!P3 LDG.E.U8 R111, desc[UR12][R220.64] ;  /* 0x0000000cdc6fb981 */ /* 0x000362000c1e1100 */
[----:B------:R-:W-:Y:S02]  /*3380*/  LEA.HI.X.SX32 R219, R16, R92, 0x1, P5 ;  /* 0x0000005c10db7211 */ /* 0x000fe400028f0eff */
[----:B------:R-:W-:Y:S02]  /*3390*/  PRMT R113, RZ, 0x7610, R113 ;  /* 0x00007610ff717816 */ /* 0x000fe40000000071 */
[----:B0-----:R-:W-:Y:S02]  /*33a0*/  IADD3 R214, P5, R17, R106, RZ ;  /* 0x0000006a11d67210 */ /* 0x001fe40007fbe0ff */
[----:B------:R-:W-:-:S02]  /*33b0*/  ISETP.GE.AND P3, PT, R115, UR10, PT ;  /* 0x0000000a73007c0c */ /* 0x000fc4000bf66270 */
[----:B------:R-:W-:Y:S01]  /*33c0*/  LOP3.LUT R115, R95, 0x1c, RZ, 0xfc, !PT ;  /* 0x0000001c5f737812 */ /* 0x000fe200078efcff */
[----:B------:R-:W5:Y:S01]  /*33d0*/  @!P6 LDG.E.U8 R113, desc[UR12][R218.64] ;  /* 0x0000000cda71e981 */ /* 0x000f62000c1e1100 */
[----:B------:R-:W-:Y:S02]  /*33e0*/  LEA.HI.X.SX32 R215, R17, R92, 0x1, P5 ;  /* 0x0000005c11d77211 */ /* 0x000fe400028f0eff */
[C---:B------:R-:W-:Y:S02]  /*33f0*/  IADD3 R216, P5, R18.reuse, R106, RZ ;  /* 0x0000006a12d87210 */ /* 0x040fe40007fbe0ff */
[----:B------:R-:W-:Y:S02]  /*3400*/  ISETP.GE.AND P6, PT, R115, UR10, PT ;  /* 0x0000000a73007c0c */ /* 0x000fe4000bfc6270 */
[----:B------:R-:W-:Y:S02]  /*3410*/  PRMT R115, RZ, 0x7610, R115 ;  /* 0x00007610ff737816 */ /* 0x000fe40000000073 */
[----:B------:R-:W-:-:S02]  /*3420*/  LEA.HI.X.SX32 R217, R18, R92, 0x1, P5 ;  /* 0x0000005c12d97211 */ /* 0x000fc400028f0eff */
[----:B------:R-:W-:Y:S02]  /*3430*/  PRMT R117, RZ, 0x7610, R117 ;  /* 0x00007610ff757816 */ /* 0x000fe40000000075 */
[CC--:B------:R-:W-:Y:S01]  /*3440*/  IADD3 R222, P5, R19.reuse, R106.reuse, RZ ;  /* 0x0000006a13de7210 */ /* 0x0c0fe20007fbe0ff */
[----:B------:R-:W5:Y:S01]  /*3450*/  @!P0 LDG.E.U8 R115, desc[UR12][R216.64] ;  /* 0x0000000cd8738981 */ /* 0x000f62000c1e1100 */
[----:B-1----:R-:W-:Y:S02]  /*3460*/  IADD3 R220, P0, R20, R106, RZ ;  /* 0x0000006a14dc7210 */ /* 0x002fe40007f1e0ff */
[----:B------:R-:W-:Y:S01]  /*3470*/  LEA.HI R119, R0, 0x1e, RZ, 0x1a ;  /* 0x0000001e00777811 */ /* 0x000fe200078fd0ff */
[----:B------:R0:W5:Y:S01]  /*3480*/  @!P4 LDG.E.U8 R117, desc[UR12][R214.64] ;  /* 0x0000000cd675c981 */ /* 0x000162000c1e1100 */
[----:B------:R-:W-:Y:S02]  /*3490*/  PRMT R121, RZ, 0x7610, R121 ;  /* 0x00007610ff797816 */ /* 0x000fe40000000079 */
[----:B------:R-:W-:-:S02]  /*34a0*/  LEA.HI.X.SX32 R223, R19, R92, 0x1, P5 ;  /* 0x0000005c13df7211 */ /* 0x000fc400028f0eff */
[----:B------:R-:W-:Y:S02]  /*34b0*/  LEA.HI.X.SX32 R221, R20, R92, 0x1, P0 ;  /* 0x0000005c14dd7211 */ /* 0x000fe400000f0eff */
[----:B------:R-:W-:Y:S01]  /*34c0*/  ISETP.GE.AND P4, PT, R119, UR10, PT ;  /* 0x0000000a77007c0c */ /* 0x000fe2000bf86270 */
[----:B------:R-:W5:Y:S01]  /*34d0*/  @!P1 LDG.E.U8 R121, desc[UR12][R222.64] ;  /* 0x0000000cde799981 */ /* 0x000f62000c1e1100 */
[C---:B0-----:R-:W-:Y:S02]  /*34e0*/  IADD3 R214, P0, R21.reuse, R106, RZ ;  /* 0x0000006a15d67210 */ /* 0x041fe40007f1e0ff */
[----:B------:R-:W-:Y:S02]  /*34f0*/  LOP3.LUT R119, R0, 0x1f, RZ, 0xc0, !PT ;  /* 0x0000001f00777812 */ /* 0x000fe400078ec0ff */
[----:B------:R-:W-:Y:S02]  /*3500*/  LEA.HI.X.SX32 R215, R21, R92, 0x1, P0 ;  /* 0x0000005c15d77211 */ /* 0x000fe400000f0eff */
[----:B------:R-:W-:-:S02]  /*3510*/  IADD3 R216, P1, R22, R106, RZ ;  /* 0x0000006a16d87210 */ /* 0x000fc40007f3e0ff */
[----:B------:R-:W-:Y:S02]  /*3520*/  IADD3 R218, P0, R88, R106, RZ ;  /* 0x0000006a58da7210 */ /* 0x000fe40007f1e0ff */
[----:B------:R-:W-:Y:S02]  /*3530*/  ISETP.GE.AND P5, PT, R119, UR10, PT ;  /* 0x0000000a77007c0c */ /* 0x000fe4000bfa6270 */
[----:B------:R-:W-:Y:S02]  /*3540*/  PRMT R119, RZ, 0x7610, R119 ;  /* 0x00007610ff777816 */ /* 0x000fe40000000077 */
[----:B------:R-:W-:Y:S02]  /*3550*/  PRMT R123, RZ, 0x7610, R123 ;  /* 0x00007610ff7b7816 */ /* 0x000fe4000000007b */
[----:B------:R-:W-:Y:S02]  /*3560*/  PRMT R125, RZ, 0x7610, R125 ;  /* 0x00007610ff7d7816 */ /* 0x000fe4000000007d */
[----:B------:R-:W-:Y:S01]  /*3570*/  PRMT R127, RZ, 0x7610, R127 ;  /* 0x00007610ff7f7816 */ /* 0x000fe2000000007f */
[----:B------:R0:W5:Y:S01]  /*3580*/  @!P2 LDG.E.U8 R119, desc[UR12][R220.64] ;  /* 0x0000000cdc77a981 */ /* 0x000162000c1e1100 */
[----:B------:R-:W-:-:S02]  /*3590*/  LEA.HI.X.SX32 R217, R22, R92, 0x1, P1 ;  /* 0x0000005c16d97211 */ /* 0x000fc400008f0eff */
[----:B------:R-:W-:Y:S01]  /*35a0*/  LEA.HI.X.SX32 R219, R88, R92, 0x1, P0 ;  /* 0x0000005c58db7211 */ /* 0x000fe200000f0eff */
[----:B------:R-:W5:Y:S04]  /*35b0*/  @!P3 LDG.E.U8 R123, desc[UR12][R214.64] ;  /* 0x0000000cd67bb981 */ /* 0x000f68000c1e1100 */
[----:B------:R-:W5:Y:S04]  /*35c0*/  @!P6 LDG.E.U8 R125, desc[UR12][R216.64] ;  /* 0x0000000cd87de981 */ /* 0x000f68000c1e1100 */
[----:B------:R1:W5:Y:S01]  /*35d0*/  @!P4 LDG.E.U8 R127, desc[UR12][R218.64] ;  /* 0x0000000cda7fc981 */ /* 0x000362000c1e1100 */
[----:B------:R-:W-:Y:S01]  /*35e0*/  BAR.SYNC.DEFER_BLOCKING 0x0 ;  /* 0x0000000000007b1d */ /* 0x000fe20000010000 */
[----:B------:R-:W-:-:S02]  /*35f0*/  IADD3 RZ, P1, R89, R182, RZ ;  /* 0x000000b659ff7210 */ /* 0x000fc40007f3e0ff */
[C---:B------:R-:W-:Y:S01]  /*3600*/  IADD3 RZ, P0, R89.reuse, R180, RZ ;  /* 0x000000b459ff7210 */ /* 0x040fe20007f1e0ff */
[----:B0-----:R-:W-:Y:S01]  /*3610*/  IMAD.IADD R220, R89, 0x1, R182 ;  /* 0x0000000159dc7824 */ /* 0x001fe200078e02b6 */
[----:B------:R-:W-:Y:S01]  /*3620*/  PRMT R236, RZ, 0x7610, R236 ;  /* 0x00007610ffec7816 */ /* 0x000fe200000000ec */
[C---:B------:R-:W-:Y:S01]  /*3630*/  IMAD.X R221, R5.reuse, 0x1, R206, P1 ;  /* 0x0000000105dd7824 */ /* 0x040fe200008e06ce */
[----:B------:R-:W-:Y:S01]  /*3640*/  PRMT R129, RZ, 0x7610, R129 ;  /* 0x00007610ff817816 */ /* 0x000fe20000000081 */
[----:B------:R-:W-:Y:S01]  /*3650*/  IMAD.X R223, R5, 0x1, R202, P0 ;  /* 0x0000000105df7824 */ /* 0x000fe200000e06ca */
[C---:B------:R-:W-:Y:S01]  /*3660*/  IADD3 RZ, P1, R89.reuse, R178, RZ ;  /* 0x000000b259ff7210 */ /* 0x040fe20007f3e0ff */
[C---:B------:R-:W-:Y:S01]  /*3670*/  IMAD.IADD R222, R89.reuse, 0x1, R180 ;  /* 0x0000000159de7824 */ /* 0x040fe200078e02b4 */
[C---:B------:R-:W-:Y:S02]  /*3680*/  IADD3 RZ, P0, R89.reuse, R174, RZ ;  /* 0x000000ae59ff7210 */ /* 0x040fe40007f1e0ff */
[----:B-1----:R-:W-:Y:S01]  /*3690*/  IADD3 R218, P2, R89, R184, RZ ;  /* 0x000000b859da7210 */ /* 0x002fe20007f5e0ff */
[C---:B------:R-:W-:Y:S01]  /*36a0*/  IMAD.X R215, R5.reuse, 0x1, R198, P1 ;  /* 0x0000000105d77824 */ /* 0x040fe200008e06c6 */
[----:B------:R-:W-:Y:S01]  /*36b0*/  PRMT R240, RZ, 0x7610, R240 ;  /* 0x00007610fff07816 */ /* 0x000fe200000000f0 */
[C---:B------:R-:W-:Y:S01]  /*36c0*/  IMAD.X R217, R5.reuse, 0x1, R190, P0 ;  /* 0x0000000105d97824 */ /* 0x040fe200000e06be */
[----:B------:R-:W-:Y:S01]  /*36d0*/  PRMT R238, RZ, 0x7610, R238 ;  /* 0x00007610ffee7816 */ /* 0x000fe200000000ee */
[----:B------:R-:W-:Y:S01]  /*36e0*/  IMAD.X R219, R5, 0x1, R210, P2 ;  /* 0x0000000105db7824 */ /* 0x000fe200010e06d2 */
[----:B------:R-:W-:Y:S01]  /*36f0*/  PRMT R131, RZ, 0x7610, R131 ;  /* 0x00007610ff837816 */ /* 0x000fe20000000083 */
[C---:B------:R-:W-:Y:S01]  /*3700*/  IMAD.IADD R214, R89.reuse, 0x1, R178 ;  /* 0x0000000159d67824 */ /* 0x040fe200078e02b2 */
[C---:B------:R-:W-:Y:S01]  /*3710*/  IADD3 R224, P2, R89.reuse, R200, RZ ;  /* 0x000000c859e07210 */ /* 0x040fe20007f5e0ff */
[----:B------:R-:W-:Y:S01]  /*3720*/  IMAD.IADD R216, R89, 0x1, R174 ;  /* 0x0000000159d87824 */ /* 0x000fe200078e02ae */
[----:B------:R0:W5:Y:S04]  /*3730*/  @!P5 LDG.E.U8 R236, desc[UR12][R220.64] ;  /* 0x0000000cdcecd981 */ /* 0x000168000c1e1100 */
[----:B------:R1:W5:Y:S01]  /*3740*/  @!P5 LDG.E.U8 R129, desc[UR12][R222.64] ;  /* 0x0000000cde81d981 */ /* 0x000362000c1e1100 */
[----:B------:R-:W-:Y:S01]  /*3750*/  PRMT R244, RZ, 0x7610, R244 ;  /* 0x00007610fff47816 */ /* 0x000fe200000000f4 */
[----:B------:R-:W-:Y:S01]  /*3760*/  IMAD.X R225, R5, 0x1, R168, P2 ;  /* 0x0000000105e17824 */ /* 0x000fe200010e06a8 */
[----:B------:R-:W-:Y:S01]  /*3770*/  PRMT R242, RZ, 0x7610, R242 ;  /* 0x00007610fff27816 */ /* 0x000fe200000000f2 */
[----:B------:R1:W5:Y:S01]  /*3780*/  @!P5 LDG.E.U8 R240, desc[UR12][R214.64] ;  /* 0x0000000cd6f0d981 */ /* 0x000362000c1e1100 */
[----:B0-----:R-:W-:-:S03]  /*3790*/  IADD3 R220, P0, R89, R188, RZ ;  /* 0x000000bc59dc7210 */ /* 0x001fc60007f1e0ff */
[----:B------:R0:W5:Y:S01]  /*37a0*/  @!P5 LDG.E.U8 R238, desc[UR12][R216.64] ;  /* 0x0000000cd8eed981 */ /* 0x000162000c1e1100 */
[----:B-1----:R-:W-:Y:S01]  /*37b0*/  IADD3 R222, P1, R89, R196, RZ ;  /* 0x000000c459de7210 */ /* 0x002fe20007f3e0ff */
[C---:B------:R-:W-:Y:S02]  /*37c0*/  IMAD.X R221, R5.reuse, 0x1, R226, P0 ;  /* 0x0000000105dd7824 */ /* 0x040fe400000e06e2 */
[----:B------:R1:W5:Y:S01]  /*37d0*/  @!P5 LDG.E.U8 R131, desc[UR12][R218.64] ;  /* 0x0000000cda83d981 */ /* 0x000362000c1e1100 */
[----:B------:R-:W-:Y:S01]  /*37e0*/  PRMT R133, RZ, 0x7610, R133 ;  /* 0x00007610ff857816 */ /* 0x000fe20000000085 */
[----:B------:R-:W-:Y:S01]  /*37f0*/  IMAD.X R223, R5, 0x1, R234, P1 ;  /* 0x0000000105df7824 */ /* 0x000fe200008e06ea */
[C---:B------:R-:W-:Y:S01]  /*3800*/  IADD3 R214, P0, R89.reuse, R204, RZ ;  /* 0x000000cc59d67210 */ /* 0x040fe20007f1e0ff */
[----:B------:R1:W5:Y:S01]  /*3810*/  @!P5 LDG.E.U8 R244, desc[UR12][R220.64] ;  /* 0x0000000cdcf4d981 */ /* 0x000362000c1e1100 */
[C---:B0-----:R-:W-:Y:S02]  /*3820*/  IADD3 R216, P1, R89.reuse, R208, RZ ;  /* 0x000000d059d87210 */ /* 0x041fe40007f3e0ff */
[----:B------:R-:W-:Y:S01]  /*3830*/  PRMT R248, RZ, 0x7610, R248 ;  /* 0x00007610fff87816 */ /* 0x000fe200000000f8 */
[----:B------:R0:W5:Y:S01]  /*3840*/  @!P5 LDG.E.U8 R242, desc[UR12][R222.64] ;  /* 0x0000000cdef2d981 */ /* 0x000162000c1e1100 */
[----:B-1----:R-:W-:Y:S01]  /*3850*/  IADD3 R218, P2, R89, R212, RZ ;  /* 0x000000d459da7210 */ /* 0x002fe20007f5e0ff */
[C---:B------:R-:W-:Y:S01]  /*3860*/  IMAD.X R215, R5.reuse, 0x1, R164, P0 ;  /* 0x0000000105d77824 */ /* 0x040fe200000e06a4 */
[----:B------:R-:W-:Y:S01]  /*3870*/  PRMT R135, RZ, 0x7610, R135 ;  /* 0x00007610ff877816 */ /* 0x000fe20000000087 */
[----:B------:R1:W5:Y:S01]  /*3880*/  @!P5 LDG.E.U8 R133, desc[UR12][R224.64] ;  /* 0x0000000ce085d981 */ /* 0x000362000c1e1100 */
[C---:B------:R-:W-:Y:S01]  /*3890*/  IMAD.X R217, R5.reuse, 0x1, R160, P1 ;  /* 0x0000000105d97824 */ /* 0x040fe200008e06a0 */
[----:B------:R-:W-:Y:S01]  /*38a0*/  PRMT R246, RZ, 0x7610, R246 ;  /* 0x00007610fff67816 */ /* 0x000fe200000000f6 */
[----:B------:R-:W-:Y:S01]  /*38b0*/  IMAD.X R219, R5, 0x1, R156, P2 ;  /* 0x0000000105db7824 */ /* 0x000fe200010e069c */
[C---:B------:R-:W-:Y:S01]  /*38c0*/  IADD3 R220, P0, R89.reuse, R228, RZ ;  /* 0x000000e459dc7210 */ /* 0x040fe20007f1e0ff */
[----:B------:R1:W5:Y:S01]  /*38d0*/  @!P5 LDG.E.U8 R248, desc[UR12][R214.64] ;  /* 0x0000000cd6f8d981 */ /* 0x000362000c1e1100 */
[----:B0-----:R-:W-:-:S02]  /*38e0*/  IADD3 R222, P1, R89, R232, RZ ;  /* 0x000000e859de7210 */ /* 0x001fc40007f3e0ff */
        /* <DEDUP_REMOVED lines=51> */
[C---:B------:R-:W-:Y:S02]  /*3c20*/  IMAD.X R221, R5.reuse, 0x1, R104, P0 ;  /* 0x0000000105dd7824 */ /* 0x040fe400000e0668 */
[----:B------:R1:W5:Y:S01]  /*3c30*/  @!P5 LDG.E.U8 R145, desc[UR12][R218.64] ;  /* 0x0000000cda91d981 */ /* 0x000362000c1e1100 */
[----:B------:R-:W-:Y:S01]  /*3c40*/  IMAD.X R223, R5, 0x1, R102, P1 ;  /* 0x0000000105df7824 */ /* 0x000fe200008e0666 */
[----:B------:R-:W-:Y:S01]  /*3c50*/  IADD3 R214, P0, R89, R118, RZ ;  /* 0x0000007659d67210 */ /* 0x000fe20007f1e0ff */
[----:B------:R-:W-:Y:S01]  /*3c60*/  IMAD.X R225, R5, 0x1, R100, P2 ;  /* 0x0000000105e17824 */ /* 0x000fe200010e0664 */
[----:B------:R-:W-:Y:S01]  /*3c70*/  PRMT R141, RZ, 0x7610, R141 ;  /* 0x00007610ff8d7816 */ /* 0x000fe2000000008d */
[----:B------:R1:W5:Y:S01]  /*3c80*/  @!P5 LDG.E.U8 R143, desc[UR12][R220.64] ;  /* 0x0000000cdc8fd981 */ /* 0x000362000c1e1100 */
[----:B0-----:R-:W-:-:S02]  /*3c90*/  IADD3 R216, P1, R89, R114, RZ ;  /* 0x0000007259d87210 */ /* 0x001fc40007f3e0ff */
[----:B-1----:R-:W-:Y:S01]  /*3ca0*/  IADD3 R218, P2, R89, R110, RZ ;  /* 0x0000006e59da7210 */ /* 0x002fe20007f5e0ff */
[C---:B------:R-:W-:Y:S01]  /*3cb0*/  IMAD.X R215, R5.reuse, 0x1, R98, P0 ;  /* 0x0000000105d77824 */ /* 0x040fe200000e0662 */
[----:B------:R-:W-:Y:S01]  /*3cc0*/  PRMT R139, RZ, 0x7610, R139 ;  /* 0x00007610ff8b7816 */ /* 0x000fe2000000008b */
[----:B------:R-:W-:Y:S01]  /*3cd0*/  IMAD.X R217, R5, 0x1, R96, P1 ;  /* 0x0000000105d97824 */ /* 0x000fe200008e0660 */
[----:B------:R-:W-:Y:S01]  /*3ce0*/  IADD3 RZ, P1, R89, R176, RZ ;  /* 0x000000b059ff7210 */ /* 0x000fe20007f3e0ff */
[----:B------:R-:W-:Y:S01]  /*3cf0*/  IMAD.X R219, R5, 0x1, R94, P2 ;  /* 0x0000000105db7824 */ /* 0x000fe200010e065e */
[C---:B------:R-:W-:Y:S01]  /*3d00*/  IADD3 RZ, P0, R89.reuse, R6, RZ ;  /* 0x0000000659ff7210 */ /* 0x040fe20007f1e0ff */
[----:B------:R0:W5:Y:S01]  /*3d10*/  @!P5 LDG.E.U8 R141, desc[UR12][R222.64] ;  /* 0x0000000cde8dd981 */ /* 0x000162000c1e1100 */
[----:B------:R-:W-:Y:S02]  /*3d20*/  IADD3 R220, P2, R89, R192, RZ ;  /* 0x000000c059dc7210 */ /* 0x000fe40007f5e0ff */
[----:B------:R-:W-:Y:S01]  /*3d30*/  PRMT R252, RZ, 0x7610, R252 ;  /* 0x00007610fffc7816 */ /* 0x000fe200000000fc */
[----:B------:R1:W5:Y:S01]  /*3d40*/  @!P5 LDG.E.U8 R139, desc[UR12][R224.64] ;  /* 0x0000000ce08bd981 */ /* 0x000362000c1e1100 */
[----:B------:R-:W-:Y:S01]  /*3d50*/  PRMT R250, RZ, 0x7610, R250 ;  /* 0x00007610fffa7816 */ /* 0x000fe200000000fa */
[----:B------:R-:W-:Y:S01]  /*3d60*/  IMAD.X R221, R5, 0x1, R230, P2 ;  /* 0x0000000105dd7824 */ /* 0x000fe200010e06e6 */
[----:B------:R-:W-:-:S02]  /*3d70*/  PRMT R137, RZ, 0x7610, R137 ;  /* 0x00007610ff897816 */ /* 0x000fc40000000089 */
[----:B------:R-:W-:Y:S01]  /*3d80*/  PRMT R171, RZ, 0x7610, R171 ;  /* 0x00007610ffab7816 */ /* 0x000fe200000000ab */
[----:B0-----:R-:W-:Y:S01]  /*3d90*/  IMAD.IADD R222, R89, 0x1, R176 ;  /* 0x0000000159de7824 */ /* 0x001fe200078e02b0 */
[----:B------:R-:W-:Y:S01]  /*3da0*/  PRMT R169, RZ, 0x7610, R169 ;  /* 0x00007610ffa97816 */ /* 0x000fe200000000a9 */
[----:B------:R-:W-:Y:S01]  /*3db0*/  IMAD.X R223, R5, 0x1, R194, P1 ;  /* 0x0000000105df7824 */ /* 0x000fe200008e06c2 */
[----:B------:R-:W-:Y:S01]  /*3dc0*/  PRMT R173, RZ, 0x7610, R173 ;  /* 0x00007610ffad7816 */ /* 0x000fe200000000ad */
[----:B-1----:R-:W-:Y:S01]  /*3dd0*/  IMAD.IADD R224, R89, 0x1, R6 ;  /* 0x0000000159e07824 */ /* 0x002fe200078e0206 */
[----:B------:R-:W5:Y:S01]  /*3de0*/  @!P5 LDG.E.U8 R252, desc[UR12][R214.64] ;  /* 0x0000000cd6fcd981 */ /* 0x000f62000c1e1100 */
[----:B------:R-:W-:-:S03]  /*3df0*/  IMAD.X R225, R5, 0x1, R186, P0 ;  /* 0x0000000105e17824 */ /* 0x000fc600000e06ba */
[----:B------:R-:W5:Y:S04]  /*3e00*/  @!P5 LDG.E.U8 R250, desc[UR12][R218.64] ;  /* 0x0000000cdafad981 */ /* 0x000f68000c1e1100 */
[----:B------:R-:W5:Y:S04]  /*3e10*/  @!P5 LDG.E.U8 R137, desc[UR12][R216.64] ;  /* 0x0000000cd889d981 */ /* 0x000f68000c1e1100 */
[----:B------:R-:W5:Y:S04]  /*3e20*/  @!P5 LDG.E.U8 R169, desc[UR12][R220.64] ;  /* 0x0000000cdca9d981 */ /* 0x000f68000c1e1100 */
[----:B------:R-:W5:Y:S04]  /*3e30*/  @!P5 LDG.E.U8 R171, desc[UR12][R222.64] ;  /* 0x0000000cdeabd981 */ /* 0x000f68000c1e1100 */
[----:B------:R-:W5:Y:S04]  /*3e40*/  @!P5 LDG.E.U8 R173, desc[UR12][R224.64] ;  /* 0x0000000ce0add981 */ /* 0x000f68000c1e1100 */
[----:B--2---:R0:W-:Y:S04]  /*3e50*/  STS.U8 [R8+UR8+0x1000], R99 ;  /* 0x0010006308007988 */ /* 0x0041e80008000008 */
[----:B----4-:R0:W-:Y:S04]  /*3e60*/  STS.U8 [R8+UR8+0x1002], R101 ;  /* 0x0010026508007988 */ /* 0x0101e80008000008 */
[----:B---3--:R0:W-:Y:S04]  /*3e70*/  STS.U8 [R8+UR8+0x1004], R97 ;  /* 0x0010046108007988 */ /* 0x0081e80008000008 */
[----:B-----5:R0:W-:Y:S04]  /*3e80*/  STS.U8 [R8+UR8+0x1006], R103 ;  /* 0x0010066708007988 */ /* 0x0201e80008000008 */
[----:B------:R0:W-:Y:S04]  /*3e90*/  STS.U8 [R8+UR8+0x1008], R105 ;  /* 0x0010086908007988 */ /* 0x0001e80008000008 */
        /* <DEDUP_REMOVED lines=26> */
[----:B------:R0:W-:Y:S04]  /*4040*/  STS.U8 [R93+UR8], R250 ;  /* 0x000000fa5d007988 */ /* 0x0001e80008000008 */
        /* <DEDUP_REMOVED lines=15> */
[----:B------:R0:W-:Y:S01]  /*4140*/  STS.U8 [R90+UR8+0xf80], R173 ;  /* 0x000f80ad5a007988 */ /* 0x0001e20008000008 */
[----:B------:R1:W-:Y:S06]  /*4150*/  MEMBAR.ALL.CTA ;  /* 0x0000000000007992 */ /* 0x0003ec0000008000 */
[----:B-1----:R-:W1:Y:S02]  /*4160*/  FENCE.VIEW.ASYNC.S ;  /* 0x00000000000073c6 */ /* 0x002e640000000000 */
[----:B-1----:R-:W-:Y:S06]  /*4170*/  BAR.SYNC.DEFER_BLOCKING 0x0 ;  /* 0x0000000000007b1d */ /* 0x002fec0000010000 */
[----:B------:R-:W-:Y:S01]  /*4180*/  UMOV UR5, 0xc0000010 ;  /* 0xc000001000057882 */ /* 0x000fe20000000000 */
[----:B------:R-:W-:Y:S01]  /*4190*/  UMOV UR7, 0xc0000010 ;  /* 0xc000001000077882 */ /* 0x000fe20000000000 */
[----:B------:R-:W-:-:S06]  /*41a0*/  WARPGROUP.ARRIVE ;  /* 0x00000000000079c5 */ /* 0x000fcc0000000000 */
[----:B------:R-:W-:Y:S01]  /*41b0*/  QGMMA.64x128x32.F32.E4M3.E4M3 R24, gdesc[UR4], R24, gsb0 ;  /* 0x01e00000041879f3 */ /* 0x000fe20008000818 */
[----:B------:R-:W-:Y:S02]  /*41c0*/  USHF.R.S32.HI UR5, URZ, 0x1f, UR11 ;  /* 0x0000001f3f057899 */ /* 0x000fe4000801140b */
[----:B------:R-:W-:-:S04]  /*41d0*/  IADD3 R182, P5, R182, UR11, RZ ;  /* 0x0000000bb6b67c10 */ /* 0x000fc8000ffbe0ff */
[----:B------:R-:W-:Y:S02]  /*41e0*/  IADD3.X R206, R206, UR5, RZ, P5, !PT ;  /* 0x00000005cece7c10 */ /* 0x000fe4000affe4ff */
[----:B------:R-:W-:Y:S02]  /*41f0*/  IADD3 R208, P5, R208, UR11, RZ ;  /* 0x0000000bd0d07c10 */ /* 0x000fe4000ffbe0ff */
[----:B------:R-:W-:Y:S02]  /*4200*/  IADD3 R6, P0, R6, UR11, RZ ;  /* 0x0000000b06067c10 */ /* 0x000fe4000ff1e0ff */
[----:B------:R-:W-:Y:S02]  /*4210*/  IADD3 R174, P1, R174, UR11, RZ ;  /* 0x0000000baeae7c10 */ /* 0x000fe4000ff3e0ff */
[----:B------:R-:W-:Y:S02]  /*4220*/  IADD3 R176, P2, R176, UR11, RZ ;  /* 0x0000000bb0b07c10 */ /* 0x000fe4000ff5e0ff */
[----:B------:R-:W-:-:S02]  /*4230*/  IADD3 R178, P3, R178, UR11, RZ ;  /* 0x0000000bb2b27c10 */ /* 0x000fc4000ff7e0ff */
[----:B------:R-:W-:Y:S02]  /*4240*/  IADD3.X R160, R160, UR5, RZ, P5, !PT ;  /* 0x00000005a0a07c10 */ /* 0x000fe4000affe4ff */
[----:B------:R-:W-:Y:S02]  /*4250*/  IADD3 R158, P5, R158, UR11, RZ ;  /* 0x0000000b9e9e7c10 */ /* 0x000fe4000ffbe0ff */
[----:B------:R-:W-:Y:S02]  /*4260*/  IADD3 R180, P4, R180, UR11, RZ ;  /* 0x0000000bb4b47c10 */ /* 0x000fe4000ff9e0ff */
[----:B------:R-:W-:Y:S02]  /*4270*/  IADD3.X R186, R186, UR5, RZ, P0, !PT ;  /* 0x00000005baba7c10 */ /* 0x000fe400087fe4ff */
[----:B------:R-:W-:Y:S02]  /*4280*/  IADD3.X R190, R190, UR5, RZ, P1, !PT ;  /* 0x00000005bebe7c10 */ /* 0x000fe40008ffe4ff */
[----:B------:R-:W-:-:S02]  /*4290*/  IADD3.X R194, R194, UR5, RZ, P2, !PT ;  /* 0x00000005c2c27c10 */ /* 0x000fc400097fe4ff */
[----:B------:R-:W-:Y:S02]  /*42a0*/  IADD3.X R198, R198, UR5, RZ, P3, !PT ;  /* 0x00000005c6c67c10 */ /* 0x000fe40009ffe4ff */
[----:B------:R-:W-:Y:S02]  /*42b0*/  IADD3 R184, P6, R184, UR11, RZ ;  /* 0x0000000bb8b87c10 */ /* 0x000fe4000ffde0ff */
[----:B------:R-:W-:Y:S02]  /*42c0*/  IADD3 R188, P0, R188, UR11, RZ ;  /* 0x0000000bbcbc7c10 */ /* 0x000fe4000ff1e0ff */
[----:B------:R-:W-:Y:S02]  /*42d0*/  IADD3 R192, P1, R192, UR11, RZ ;  /* 0x0000000bc0c07c10 */ /* 0x000fe4000ff3e0ff */
[----:B------:R-:W-:Y:S02]  /*42e0*/  IADD3 R196, P2, R196, UR11, RZ ;  /* 0x0000000bc4c47c10 */ /* 0x000fe4000ff5e0ff */
[----:B------:R-:W-:Y:S01]  /*42f0*/  IADD3 R200, P3, R200, UR11, RZ ;  /* 0x0000000bc8c87c10 */ /* 0x000fe2000ff7e0ff */
[----:B------:R-:W-:Y:S01]  /*4300*/  VIADD R91, R91, 0xffffffff ;  /* 0xffffffff5b5b7836 */ /* 0x000fe20000000000 */
[----:B------:R-:W-:-:S02]  /*4310*/  IADD3.X R132, R132, UR5, RZ, P5, !PT ;  /* 0x0000000584847c10 */ /* 0x000fc4000affe4ff */
[----:B------:R-:W-:Y:S02]  /*4320*/  IADD3.X R202, R202, UR5, RZ, P4, !PT ;  /* 0x00000005caca7c10 */ /* 0x000fe4000a7fe4ff */
[----:B------:R-:W-:Y:S02]  /*4330*/  IADD3 R130, P5, R130, UR11, RZ ;  /* 0x0000000b82827c10 */ /* 0x000fe4000ffbe0ff */
[----:B------:R-:W-:Y:S02]  /*4340*/  IADD3 R204, P4, R204, UR11, RZ ;  /* 0x0000000bcccc7c10 */ /* 0x000fe4000ff9e0ff */
[----:B------:R-:W-:Y:S02]  /*4350*/  IADD3.X R210, R210, UR5, RZ, P6, !PT ;  /* 0x00000005d2d27c10 */ /* 0x000fe4000b7fe4ff */
[----:B------:R-:W-:Y:S02]  /*4360*/  IADD3.X R226, R226, UR5, RZ, P0, !PT ;  /* 0x00000005e2e27c10 */ /* 0x000fe400087fe4ff */
[----:B------:R-:W-:-:S02]  /*4370*/  IADD3.X R230, R230, UR5, RZ, P1, !PT ;  /* 0x00000005e6e67c10 */ /* 0x000fc40008ffe4ff */
[----:B------:R-:W-:Y:S02]  /*4380*/  IADD3.X R234, R234, UR5, RZ, P2, !PT ;  /* 0x00000005eaea7c10 */ /* 0x000fe400097fe4ff */
[----:B------:R-:W-:Y:S02]  /*4390*/  IADD3.X R168, R168, UR5, RZ, P3, !PT ;  /* 0x00000005a8a87c10 */ /* 0x000fe40009ffe4ff */
[----:B------:R-:W-:Y:S02]  /*43a0*/  IADD3 R212, P6, R212, UR11, RZ ;  /* 0x0000000bd4d47c10 */ /* 0x000fe4000ffde0ff */
[----:B------:R-:W-:Y:S02]  /*43b0*/  IADD3 R228, P0, R228, UR11, RZ ;  /* 0x0000000be4e47c10 */ /* 0x000fe4000ff1e0ff */
[----:B------:R-:W-:Y:S02]  /*43c0*/  IADD3 R232, P1, R232, UR11, RZ ;  /* 0x0000000be8e87c10 */ /* 0x000fe4000ff3e0ff */
[----:B------:R-:W-:-:S02]  /*43d0*/  IADD3 R170, P2, R170, UR11, RZ ;  /* 0x0000000baaaa7c10 */ /* 0x000fc4000ff5e0ff */
[----:B------:R-:W-:Y:S02]  /*43e0*/  IADD3 R166, P3, R166, UR11, RZ ;  /* 0x0000000ba6a67c10 */ /* 0x000fe4000ff7e0ff */
[----:B------:R-:W-:Y:S02]  /*43f0*/  IADD3.X R104, R104, UR5, RZ, P5, !PT ;  /* 0x0000000568687c10 */ /* 0x000fe4000affe4ff */
[----:B------:R-:W-:Y:S02]  /*4400*/  IADD3.X R164, R164, UR5, RZ, P4, !PT ;  /* 0x00000005a4a47c10 */ /* 0x000fe4000a7fe4ff */
[----:B------:R-:W-:Y:S02]  /*4410*/  ISETP.NE.U32.AND P5, PT, R91, RZ, PT ;  /* 0x000000ff5b00720c */ /* 0x000fe40003fa5070 */
[----:B------:R-:W-:Y:S02]  /*4420*/  IADD3 R162, P4, R162, UR11, RZ ;  /* 0x0000000ba2a27c10 */ /* 0x000fe4000ff9e0ff */
[----:B------:R-:W-:-:S02]  /*4430*/  IADD3.X R156, R156, UR5, RZ, P6, !PT ;  /* 0x000000059c9c7c10 */ /* 0x000fc4000b7fe4ff */
[----:B------:R-:W-:Y:S02]  /*4440*/  IADD3.X R152, R152, UR5, RZ, P0, !PT ;  /* 0x0000000598987c10 */ /* 0x000fe400087fe4ff */
[----:B------:R-:W-:Y:S02]  /*4450*/  IADD3.X R148, R148, UR5, RZ, P1, !PT ;  /* 0x0000000594947c10 */ /* 0x000fe40008ffe4ff */
[----:B------:R-:W-:Y:S02]  /*4460*/  IADD3.X R144, R144, UR5, RZ, P2, !PT ;  /* 0x0000000590907c10 */ /* 0x000fe400097fe4ff */
[----:B------:R-:W-:Y:S02]  /*4470*/  IADD3.X R140, R140, UR5, RZ, P3, !PT ;  /* 0x000000058c8c7c10 */ /* 0x000fe40009ffe4ff */
[----:B------:R-:W-:Y:S02]  /*4480*/  IADD3 R154, P6, R154, UR11, RZ ;  /* 0x0000000b9a9a7c10 */ /* 0x000fe4000ffde0ff */
[----:B------:R-:W-:-:S02]  /*4490*/  IADD3 R150, P0, R150, UR11, RZ ;  /* 0x0000000b96967c10 */ /* 0x000fc4000ff1e0ff */
[----:B------:R-:W-:Y:S02]  /*44a0*/  IADD3 R146, P1, R146, UR11, RZ ;  /* 0x0000000b92927c10 */ /* 0x000fe4000ff3e0ff */
[----:B------:R-:W-:Y:S02]  /*44b0*/  IADD3 R142, P2, R142, UR11, RZ ;  /* 0x0000000b8e8e7c10 */ /* 0x000fe4000ff5e0ff */
[----:B------:R-:W-:Y:S02]  /*44c0*/  IADD3 R138, P3, R138, UR11, RZ ;  /* 0x0000000b8a8a7c10 */ /* 0x000fe4000ff7e0ff */
[----:B------:R-:W-:Y:S02]  /*44d0*/  IADD3.X R136, R136, UR5, RZ, P4, !PT ;  /* 0x0000000588887c10 */ /* 0x000fe4000a7fe4ff */
        /* <DEDUP_REMOVED lines=11> */
[----:B------:R-:W-:Y:S01]  /*4590*/  IADD3.X R108, R108, UR5, RZ, P4, !PT ;  /* 0x000000056c6c7c10 */ /* 0x000fe2000a7fe4ff */
[----:B------:R-:W-:Y:S01]  /*45a0*/  UIADD3 UR10, UR10, -0x20, URZ ;  /* 0xffffffe00a0a7890 */ /* 0x000fe2000fffe03f */
[----:B------:R-:W-:Y:S02]  /*45b0*/  IADD3 R106, P4, R9, R106, RZ ;  /* 0x0000006a096a7210 */ /* 0x000fe40007f9e0ff */
[----:B------:R-:W-:-:S02]  /*45c0*/  IADD3.X R102, R102, UR5, RZ, P6, !PT ;  /* 0x0000000566667c10 */ /* 0x000fc4000b7fe4ff */
[----:B------:R-:W-:Y:S02]  /*45d0*/  IADD3.X R100, R100, UR5, RZ, P0, !PT ;  /* 0x0000000564647c10 */ /* 0x000fe400087fe4ff */
[----:B------:R-:W-:Y:S02]  /*45e0*/  IADD3.X R98, R98, UR5, RZ, P1, !PT ;  /* 0x0000000562627c10 */ /* 0x000fe40008ffe4ff */
[----:B------:R-:W-:Y:S01]  /*45f0*/  IADD3.X R96, R96, UR5, RZ, P2, !PT ;  /* 0x0000000560607c10 */ /* 0x000fe200097fe4ff */
[----:B------:R-:W-:Y:S02]  /*4600*/  WARPGROUP.DEPBAR.LE gsb0, 0x0 ;  /* 0x00008000000079c5 */ /* 0x000fe40000010000 */
[----:B------:R-:W-:Y:S02]  /*4610*/  IADD3.X R94, R94, UR5, RZ, P3, !PT ;  /* 0x000000055e5e7c10 */ /* 0x000fe40009ffe4ff */
[----:B------:R-:W-:Y:S01]  /*4620*/  LEA.HI.X.SX32 R92, R9, R92, 0x1, P4 ;  /* 0x0000005c095c7211 */ /* 0x000fe200020f0eff */
[----:B0-----:R-:W-:Y:S06]  /*4630*/  @P5 BRA `(.L_x_1) ;  /* 0xffffffe800645947 */ /* 0x001fec000383ffff */
.L_x_0:
[----:B-1----:R-:W-:Y:S01]  /*4640*/  IMAD.SHL.U32 R0, R3, 0x10, RZ ;  /* 0x0000001003007824 */ /* 0x002fe200078e00ff */
[----:B------:R-:W-:Y:S01]  /*4650*/  F2FP.SATFINITE.E4M3.F32.PACK_AB_MERGE_C R24, R25, R24, RZ ;  /* 0x000000181918723e */ /* 0x000fe200048070ff */
[----:B------:R-:W-:Y:S01]  /*4660*/  IMAD.SHL.U32 R4, R3, 0x80, RZ ;  /* 0x0000008003047824 */ /* 0x000fe200078e00ff */
[----:B------:R-:W-:Y:S01]  /*4670*/  F2FP.SATFINITE.E4M3.F32.PACK_AB_MERGE_C R28, R29, R28, RZ ;  /* 0x0000001c1d1c723e */ /* 0x000fe200048070ff */
[----:B------:R-:W-:Y:S01]  /*4680*/  IMAD.SHL.U32 R3, R3, 0x8, RZ ;  /* 0x0000000803037824 */ /* 0x000fe200078e00ff */
[----:B------:R-:W-:Y:S01]  /*4690*/  LOP3.LUT R0, R0, 0x70, RZ, 0xc0, !PT ;  /* 0x0000007000007812 */ /* 0x000fe200078ec0ff */
[----:B------:R-:W-:Y:S01]  /*46a0*/  USHF.L.U32 UR9, UR9, 0x7, URZ ;  /* 0x0000000709097899 */ /* 0x000fe2000800063f */
[----:B------:R-:W-:Y:S01]  /*46b0*/  LOP3.LUT R5, R4, 0x400, RZ, 0xc0, !PT ;  /* 0x0000040004057812 */ /* 0x000fe200078ec0ff */
[----:B------:R-:W-:Y:S01]  /*46c0*/  BAR.SYNC.DEFER_BLOCKING 0x0 ;  /* 0x0000000000007b1d */ /* 0x000fe20000010000 */
[----:B------:R-:W-:Y:S01]  /*46d0*/  F2FP.SATFINITE.E4M3.F32.PACK_AB_MERGE_C R32, R33, R32, RZ ;  /* 0x000000202120723e */ /* 0x000fe200048070ff */
[----:B------:R-:W-:Y:S01]  /*46e0*/  ULOP3.LUT UR9, UR9, 0x180, URZ, 0xc0, !UPT ;  /* 0x0000018009097892 */ /* 0x000fe2000f8ec03f */
[----:B------:R-:W-:-:S02]  /*46f0*/  F2FP.SATFINITE.E4M3.F32.PACK_AB_MERGE_C R26, R27, R26, RZ ;  /* 0x0000001a1b1a723e */ /* 0x000fc400048070ff */
[----:B------:R-:W-:Y:S01]  /*4700*/  F2FP.SATFINITE.E4M3.F32.PACK_AB_MERGE_C R30, R31, R30, RZ ;  /* 0x0000001e1f1e723e */ /* 0x000fe200048070ff */
[----:B------:R-:W-:Y:S01]  /*4710*/  ULDC.64 UR6, c[0x0][0x228] ;  /* 0x00008a0000067ab9 */ /* 0x000fe20000000a00 */
[----:B------:R-:W-:Y:S01]  /*4720*/  F2FP.SATFINITE.E4M3.F32.PACK_AB_MERGE_C R34, R35, R34, RZ ;  /* 0x000000222322723e */ /* 0x000fe200048070ff */
[----:B------:R-:W-:Y:S01]  /*4730*/  ULDC UR4, c[0x0][0x244] ;  /* 0x0000910000047ab9 */ /* 0x000fe20000000800 */
[----:B------:R-:W-:Y:S02]  /*4740*/  IADD3 R0, R5, UR8, R0 ;  /* 0x0000000805007c10 */ /* 0x000fe4000fffe000 */
[----:B------:R-:W-:Y:S02]  /*4750*/  LOP3.LUT R3, R3, 0x380, RZ, 0xc0, !PT ;  /* 0x0000038003037812 */ /* 0x000fe400078ec0ff */
[----:B------:R-:W-:Y:S02]  /*4760*/  F2FP.SATFINITE.E4M3.F32.PACK_AB_MERGE_C R42, R43, R42, RZ ;  /* 0x0000002a2b2a723e */ /* 0x000fe400048070ff */
[----:B------:R-:W-:Y:S01]  /*4770*/  F2FP.SATFINITE.E4M3.F32.PACK_AB_MERGE_C R46, R47, R46, RZ ;  /* 0x0000002e2f2e723e */ /* 0x000fe200048070ff */
[----:B------:R-:W-:Y:S01]  /*4780*/  IMAD.IADD R25, R3, 0x1, R0 ;  /* 0x0000000103197824 */ /* 0x000fe200078e0200 */
[----:B------:R-:W-:-:S02]  /*4790*/  F2FP.SATFINITE.E4M3.F32.PACK_AB_MERGE_C R50, R51, R50, RZ ;  /* 0x000000323332723e */ /* 0x000fc400048070ff */
[----:B------:R-:W-:Y:S02]  /*47a0*/  LOP3.LUT R24, R24, 0xffff, RZ, 0xc0, !PT ;  /* 0x0000ffff18187812 */ /* 0x000fe400078ec0ff */
[----:B------:R-:W-:Y:S02]  /*47b0*/  LOP3.LUT R15, R28, 0xffff, RZ, 0xc0, !PT ;  /* 0x0000ffff1c0f7812 */ /* 0x000fe400078ec0ff */
[----:B------:R-:W-:Y:S02]  /*47c0*/  LOP3.LUT R32, R32, 0xffff, RZ, 0xc0, !PT ;  /* 0x0000ffff20207812 */ /* 0x000fe400078ec0ff */
[----:B------:R-:W-:Y:S02]  /*47d0*/  F2FP.SATFINITE.E4M3.F32.PACK_AB_MERGE_C R56, R57, R56, RZ ;  /* 0x000000383938723e */ /* 0x000fe400048070ff */
[----:B------:R-:W-:Y:S02]  /*47e0*/  F2FP.SATFINITE.E4M3.F32.PACK_AB_MERGE_C R60, R61, R60, RZ ;  /* 0x0000003c3d3c723e */ /* 0x000fe400048070ff */
[----:B------:R-:W-:-:S02]  /*47f0*/  F2FP.SATFINITE.E4M3.F32.PACK_AB_MERGE_C R64, R65, R64, RZ ;  /* 0x000000404140723e */ /* 0x000fc400048070ff */
[----:B------:R-:W-:Y:S02]  /*4800*/  LOP3.LUT R26, R26, 0xffff, RZ, 0xc0, !PT ;  /* 0x0000ffff1a1a7812 */ /* 0x000fe400078ec0ff */
[----:B------:R-:W-:Y:S02]  /*4810*/  LOP3.LUT R19, R30, 0xffff, RZ, 0xc0, !PT ;  /* 0x0000ffff1e137812 */ /* 0x000fe400078ec0ff */
[----:B------:R-:W-:Y:S02]  /*4820*/  LOP3.LUT R34, R34, 0xffff, RZ, 0xc0, !PT ;  /* 0x0000ffff22227812 */ /* 0x000fe400078ec0ff */
[----:B------:R-:W-:Y:S02]  /*4830*/  F2FP.SATFINITE.E4M3.F32.PACK_AB_MERGE_C R40, R41, R40, RZ ;  /* 0x000000282928723e */ /* 0x000fe400048070ff */
[----:B------:R-:W-:Y:S02]  /*4840*/  F2FP.SATFINITE.E4M3.F32.PACK_AB_MERGE_C R44, R45, R44, RZ ;  /* 0x0000002c2d2c723e */ /* 0x000fe400048070ff */
[----:B------:R-:W-:-:S02]  /*4850*/  F2FP.SATFINITE.E4M3.F32.PACK_AB_MERGE_C R48, R49, R48, RZ ;  /* 0x000000303130723e */ /* 0x000fc400048070ff */
[----:B------:R-:W-:Y:S02]  /*4860*/  F2FP.SATFINITE.E4M3.F32.PACK_AB_MERGE_C R58, R59, R58, RZ ;  /* 0x0000003a3b3a723e */ /* 0x000fe400048070ff */
[----:B------:R-:W-:Y:S02]  /*4870*/  F2FP.SATFINITE.E4M3.F32.PACK_AB_MERGE_C R62, R63, R62, RZ ;  /* 0x0000003e3f3e723e */ /* 0x000fe400048070ff */
[----:B------:R-:W-:Y:S02]  /*4880*/  F2FP.SATFINITE.E4M3.F32.PACK_AB_MERGE_C R66, R67, R66, RZ ;  /* 0x000000424342723e */ /* 0x000fe400048070ff */
[----:B------:R-:W-:Y:S02]  /*4890*/  LOP3.LUT R42, R42, 0xffff, RZ, 0xc0, !PT ;  /* 0x0000ffff2a2a7812 */ /* 0x000fe400078ec0ff */
[----:B------:R-:W-:Y:S02]  /*48a0*/  LOP3.LUT R29, R46, 0xffff, RZ, 0xc0, !PT ;  /* 0x0000ffff2e1d7812 */ /* 0x000fe400078ec0ff */
[----:B------:R-:W-:-:S02]  /*48b0*/  LOP3.LUT R50, R50, 0xffff, RZ, 0xc0, !PT ;  /* 0x0000ffff32327812 */ /* 0x000fc400078ec0ff */
[----:B------:R-:W-:Y:S02]  /*48c0*/  PRMT R3, R32, 0x3340, R1 ;  /* 0x0000334020037816 */ /* 0x000fe40000000001 */
[----:B------:R-:W-:Y:S02]  /*48d0*/  PRMT R0, R24, 0x3340, R15 ;  /* 0x0000334018007816 */ /* 0x000fe4000000000f */
[----:B------:R-:W-:Y:S02]  /*48e0*/  F2FP.SATFINITE.E4M3.F32.PACK_AB_MERGE_C R38, R39, R38, RZ ;  /* 0x000000262726723e */ /* 0x000fe400048070ff */
[----:B------:R-:W-:Y:S02]  /*48f0*/  F2FP.SATFINITE.E4M3.F32.PACK_AB_MERGE_C R74, R75, R74, RZ ;  /* 0x0000004a4b4a723e */ /* 0x000fe400048070ff */
[----:B------:R-:W-:Y:S02]  /*4900*/  F2FP.SATFINITE.E4M3.F32.PACK_AB_MERGE_C R78, R79, R78, RZ ;  /* 0x0000004e4f4e723e */ /* 0x000fe400048070ff */
[----:B------:R-:W-:-:S02]  /*4910*/  F2FP.SATFINITE.E4M3.F32.PACK_AB_MERGE_C R82, R83, R82, RZ ;  /* 0x000000525352723e */ /* 0x000fc400048070ff */
[----:B------:R-:W-:Y:S02]  /*4920*/  PRMT R5, R34, 0x3340, R1 ;  /* 0x0000334022057816 */ /* 0x000fe40000000001 */
[----:B------:R-:W-:Y:S02]  /*4930*/  PRMT R4, R26, 0x3340, R19 ;  /* 0x000033401a047816 */ /* 0x000fe40000000013 */
[----:B------:R-:W-:Y:S02]  /*4940*/  LOP3.LUT R56, R56, 0xffff, RZ, 0xc0, !PT ;  /* 0x0000ffff38387812 */ /* 0x000fe400078ec0ff */
[----:B------:R-:W-:Y:S02]  /*4950*/  LOP3.LUT R33, R60, 0xffff, RZ, 0xc0, !PT ;  /* 0x0000ffff3c217812 */ /* 0x000fe400078ec0ff */
[----:B------:R-:W-:Y:S02]  /*4960*/  LOP3.LUT R64, R64, 0xffff, RZ, 0xc0, !PT ;  /* 0x0000ffff40407812 */ /* 0x000fe400078ec0ff */
[----:B------:R-:W-:-:S02]  /*4970*/  LOP3.LUT R40, R40, 0xffff, RZ, 0xc0, !PT ;  /* 0x0000ffff28287812 */ /* 0x000fc400078ec0ff */
[----:B------:R-:W-:Y:S02]  /*4980*/  LOP3.LUT R23, R44, 0xffff, RZ, 0xc0, !PT ;  /* 0x0000ffff2c177812 */ /* 0x000fe400078ec0ff */
[----:B------:R-:W-:Y:S02]  /*4990*/  LOP3.LUT R48, R48, 0xffff, RZ, 0xc0, !PT ;  /* 0x0000ffff30307812 */ /* 0x000fe400078ec0ff */
[----:B------:R-:W-:Y:S02]  /*49a0*/  LOP3.LUT R58, R58, 0xffff, RZ, 0xc0, !PT ;  /* 0x0000ffff3a3a7812 */ /* 0x000fe400078ec0ff */
[----:B------:R-:W-:Y:S02]  /*49b0*/  LOP3.LUT R39, R62, 0xffff, RZ, 0xc0, !PT ;  /* 0x0000ffff3e277812 */ /* 0x000fe400078ec0ff */
[----:B------:R-:W-:Y:S02]  /*49c0*/  LOP3.LUT R66, R66, 0xffff, RZ, 0xc0, !PT ;  /* 0x0000ffff42427812 */ /* 0x000fe400078ec0ff */
[----:B------:R-:W-:-:S02]  /*49d0*/  F2FP.SATFINITE.E4M3.F32.PACK_AB_MERGE_C R72, R73, R72, RZ ;  /* 0x000000484948723e */ /* 0x000fc400048070ff */
[----:B------:R-:W-:Y:S02]  /*49e0*/  F2FP.SATFINITE.E4M3.F32.PACK_AB_MERGE_C R76, R77, R76, RZ ;  /* 0x0000004c4d4c723e */ /* 0x000fe400048070ff */
[----:B------:R-:W-:Y:S02]  /*49f0*/  F2FP.SATFINITE.E4M3.F32.PACK_AB_MERGE_C R80, R81, R80, RZ ;  /* 0x000000505150723e */ /* 0x000fe400048070ff */
[----:B------:R-:W-:Y:S02]  /*4a00*/  PRMT R11, R50, 0x3340, R1 ;  /* 0x00003340320b7816 */ /* 0x000fe40000000001 */
[----:B------:R-:W-:Y:S02]  /*4a10*/  PRMT R8, R42, 0x3340, R29 ;  /* 0x000033402a087816 */ /* 0x000fe4000000001d */
[----:B------:R-:W-:Y:S02]  /*4a20*/  PRMT R9, R0, 0x5410, R3 ;  /* 0x0000541000097816 */ /* 0x000fe40000000003 */
[----:B------:R-:W-:-:S02]  /*4a30*/  PRMT R13, R4, 0x5410, R5 ;  /* 0x00005410040d7816 */ /* 0x000fc40000000005 */
[----:B------:R-:W-:Y:S02]  /*4a40*/  LOP3.LUT R74, R74, 0xffff, RZ, 0xc0, !PT ;  /* 0x0000ffff4a4a7812 */ /* 0x000fe400078ec0ff */
[----:B------:R-:W-:Y:S02]  /*4a50*/  LOP3.LUT R43, R78, 0xffff, RZ, 0xc0, !PT ;  /* 0x0000ffff4e2b7812 */ /* 0x000fe400078ec0ff */
[----:B------:R-:W-:Y:S02]  /*4a60*/  LOP3.LUT R82, R82, 0xffff, RZ, 0xc0, !PT ;  /* 0x0000ffff52527812 */ /* 0x000fe400078ec0ff */
[----:B------:R-:W-:Y:S02]  /*4a70*/  PRMT R3, R64, 0x3340, R1 ;  /* 0x0000334040037816 */ /* 0x000fe40000000001 */
[----:B------:R-:W-:Y:S02]  /*4a80*/  PRMT R0, R56, 0x3340, R33 ;  /* 0x0000334038007816 */ /* 0x000fe40000000021 */
[----:B------:R-:W-:-:S02]  /*4a90*/  PRMT R7, R48, 0x3340, R1 ;  /* 0x0000334030077816 */ /* 0x000fc40000000001 */
[----:B------:R-:W-:Y:S02]  /*4aa0*/  PRMT R6, R40, 0x3340, R23 ;  /* 0x0000334028067816 */ /* 0x000fe40000000017 */
[----:B------:R-:W-:Y:S02]  /*4ab0*/  PRMT R5, R66, 0x3340, R1 ;  /* 0x0000334042057816 */ /* 0x000fe40000000001 */
[----:B------:R-:W-:Y:S02]  /*4ac0*/  PRMT R4, R58, 0x3340, R39 ;  /* 0x000033403a047816 */ /* 0x000fe40000000027 */
[----:B------:R-:W-:Y:S02]  /*4ad0*/  LOP3.LUT R72, R72, 0xffff, RZ, 0xc0, !PT ;  /* 0x0000ffff48487812 */ /* 0x000fe400078ec0ff */
[----:B------:R-:W-:Y:S02]  /*4ae0*/  LOP3.LUT R41, R76, 0xffff, RZ, 0xc0, !PT ;  /* 0x0000ffff4c297812 */ /* 0x000fe400078ec0ff */
[----:B------:R-:W-:-:S02]  /*4af0*/  LOP3.LUT R80, R80, 0xffff, RZ, 0xc0, !PT ;  /* 0x0000ffff50507812 */ /* 0x000fc400078ec0ff */
[----:B------:R-:W-:Y:S02]  /*4b00*/  PRMT R21, R8, 0x5410, R11 ;  /* 0x0000541008157816 */ /* 0x000fe4000000000b */
[----:B------:R-:W-:Y:S02]  /*4b10*/  PRMT R11, R82, 0x3340, R1 ;  /* 0x00003340520b7816 */ /* 0x000fe40000000001 */
[----:B------:R-:W-:Y:S02]  /*4b20*/  PRMT R8, R74, 0x3340, R43 ;  /* 0x000033404a087816 */ /* 0x000fe4000000002b */
[----:B------:R-:W-:Y:S02]  /*4b30*/  PRMT R27, R0, 0x5410, R3 ;  /* 0x00005410001b7816 */ /* 0x000fe40000000003 */
[----:B------:R-:W-:Y:S02]  /*4b40*/  PRMT R17, R6, 0x5410, R7 ;  /* 0x0000541006117816 */ /* 0x000fe40000000007 */
[----:B------:R-:W-:-:S02]  /*4b50*/  PRMT R31, R4, 0x5410, R5 ;  /* 0x00005410041f7816 */ /* 0x000fc40000000005 */
[----:B------:R-:W-:Y:S02]  /*4b60*/  SHF.R.U32.HI R0, RZ, 0x8, R24 ;  /* 0x00000008ff007819 */ /* 0x000fe40000011618 */
[----:B------:R-:W-:Y:S02]  /*4b70*/  PRMT R7, R80, 0x3340, R1 ;  /* 0x0000334050077816 */ /* 0x000fe40000000001 */
[----:B------:R-:W-:Y:S02]  /*4b80*/  PRMT R6, R72, 0x3340, R41 ;  /* 0x0000334048067816 */ /* 0x000fe40000000029 */
[----:B------:R-:W-:Y:S02]  /*4b90*/  SHF.R.U32.HI R3, RZ, 0x8, R26 ;  /* 0x00000008ff037819 */ /* 0x000fe4000001161a */
[----:B------:R-:W-:Y:S02]  /*4ba0*/  SHF.R.U32.HI R5, RZ, 0x8, R19 ;  /* 0x00000008ff057819 */ /* 0x000fe40000011613 */
[----:B------:R-:W-:-:S02]  /*4bb0*/  F2FP.SATFINITE.E4M3.F32.PACK_AB_MERGE_C R36, R37, R36, RZ ;  /* 0x000000242524723e */ /* 0x000fc400048070ff */
[----:B------:R-:W-:Y:S02]  /*4bc0*/  SHF.R.U32.HI R4, RZ, 0x8, R15 ;  /* 0x00000008ff047819 */ /* 0x000fe4000001160f */
[----:B------:R-:W-:Y:S02]  /*4bd0*/  PRMT R37, R8, 0x5410, R11 ;  /* 0x0000541008257816 */ /* 0x000fe4000000000b */
[----:B------:R-:W-:Y:S02]  /*4be0*/  LOP3.LUT R11, R0, 0xffff, RZ, 0xc0, !PT ;  /* 0x0000ffff000b7812 */ /* 0x000fe400078ec0ff */
[----:B------:R-:W-:Y:S02]  /*4bf0*/  PRMT R35, R6, 0x5410, R7 ;  /* 0x0000541006237816 */ /* 0x000fe40000000007 */
[----:B------:R-:W-:Y:S02]  /*4c00*/  LOP3.LUT R5, R5, 0xffff, RZ, 0xc0, !PT ;  /* 0x0000ffff05057812 */ /* 0x000fe400078ec0ff */
[----:B------:R-:W-:-:S02]  /*4c10*/  LOP3.LUT R0, R3, 0xffff, RZ, 0xc0, !PT ;  /* 0x0000ffff03007812 */ /* 0x000fc400078ec0ff */
[----:B------:R-:W-:Y:S02]  /*4c20*/  SHF.R.U32.HI R7, RZ, 0x8, R34 ;  /* 0x00000008ff077819 */ /* 0x000fe40000011622 */
[----:B------:R-:W-:Y:S02]  /*4c30*/  LOP3.LUT R4, R4, 0xffff, RZ, 0xc0, !PT ;  /* 0x0000ffff04047812 */ /* 0x000fe400078ec0ff */
[----:B------:R-:W-:Y:S02]  /*4c40*/  SHF.R.U32.HI R6, RZ, 0x8, R32 ;  /* 0x00000008ff067819 */ /* 0x000fe40000011620 */
[----:B------:R-:W-:Y:S02]  /*4c50*/  PRMT R10, R0, 0x3340, R5 ;  /* 0x00003340000a7816 */ /* 0x000fe40000000005 */
[----:B------:R-:W-:Y:S02]  /*4c60*/  LOP3.LUT R7, R7, 0xffff, RZ, 0xc0, !PT ;  /* 0x0000ffff07077812 */ /* 0x000fe400078ec0ff */
[----:B------:R-:W-:-:S02]  /*4c70*/  PRMT R11, R11, 0x3340, R4 ;  /* 0x000033400b0b7816 */ /* 0x000fc40000000004 */
[----:B------:R-:W-:Y:S02]  /*4c80*/  SHF.R.U32.HI R0, RZ, 0x8, R40 ;  /* 0x00000008ff007819 */ /* 0x000fe40000011628 */
[----:B------:R-:W-:Y:S02]  /*4c90*/  LOP3.LUT R6, R6, 0xffff, RZ, 0xc0, !PT ;  /* 0x0000ffff06067812 */ /* 0x000fe400078ec0ff */
[----:B------:R-:W-:Y:S02]  /*4ca0*/  SHF.R.U32.HI R4, RZ, 0x8, R23 ;  /* 0x00000008ff047819 */ /* 0x000fe40000011617 */
[----:B------:R-:W-:Y:S02]  /*4cb0*/  SHF.R.U32.HI R3, RZ, 0x8, R42 ;  /* 0x00000008ff037819 */ /* 0x000fe4000001162a */
[----:B------:R-:W-:Y:S02]  /*4cc0*/  SHF.R.U32.HI R5, RZ, 0x8, R29 ;  /* 0x00000008ff057819 */ /* 0x000fe4000001161d */
[----:B------:R-:W-:-:S02]  /*4cd0*/  PRMT R15, R7, 0x3340, R2 ;  /* 0x00003340070f7816 */ /* 0x000fc40000000002 */
[----:B------:R-:W-:Y:S02]  /*4ce0*/  LOP3.LUT R19, R0, 0xffff, RZ, 0xc0, !PT ;  /* 0x0000ffff00137812 */ /* 0x000fe400078ec0ff */
[----:B------:R-:W-:Y:S02]  /*4cf0*/  PRMT R8, R6, 0x3340, R1 ;  /* 0x0000334006087816 */ /* 0x000fe40000000001 */
[----:B------:R-:W-:Y:S02]  /*4d00*/  SHF.R.U32.HI R7, RZ, 0x8, R50 ;  /* 0x00000008ff077819 */ /* 0x000fe40000011632 */
[----:B------:R-:W-:Y:S02]  /*4d10*/  LOP3.LUT R4, R4, 0xffff, RZ, 0xc0, !PT ;  /* 0x0000ffff04047812 */ /* 0x000fe400078ec0ff */
[----:B------:R-:W-:Y:S02]  /*4d20*/  LOP3.LUT R5, R5, 0xffff, RZ, 0xc0, !PT ;  /* 0x0000ffff05057812 */ /* 0x000fe400078ec0ff */
[----:B------:R-:W-:-:S02]  /*4d30*/  LOP3.LUT R0, R3, 0xffff, RZ, 0xc0, !PT ;  /* 0x0000ffff03007812 */ /* 0x000fc400078ec0ff */
[----:B------:R-:W-:Y:S02]  /*4d40*/  SHF.R.U32.HI R6, RZ, 0x8, R48 ;  /* 0x00000008ff067819 */ /* 0x000fe40000011630 */
[----:B------:R-:W-:Y:S02]  /*4d50*/  LOP3.LUT R7, R7, 0xffff, RZ, 0xc0, !PT ;  /* 0x0000ffff07077812 */ /* 0x000fe400078ec0ff */
[----:B------:R-:W-:Y:S02]  /*4d60*/  PRMT R19, R19, 0x3340, R4 ;  /* 0x0000334013137816 */ /* 0x000fe40000000004 */
[----:B------:R-:W-:Y:S02]  /*4d70*/  PRMT R18, R0, 0x3340, R5 ;  /* 0x0000334000127816 */ /* 0x000fe40000000005 */
[----:B------:R-:W-:Y:S02]  /*4d80*/  LOP3.LUT R6, R6, 0xffff, RZ, 0xc0, !PT ;  /* 0x0000ffff06067812 */ /* 0x000fe400078ec0ff */
[----:B------:R-:W-:-:S02]  /*4d90*/  SHF.R.U32.HI R0, RZ, 0x8, R56 ;  /* 0x00000008ff007819 */ /* 0x000fc40000011638 */
[----:B------:R-:W-:Y:S02]  /*4da0*/  SHF.R.U32.HI R4, RZ, 0x8, R33 ;  /* 0x00000008ff047819 */ /* 0x000fe40000011621 */
[----:B------:R-:W-:Y:S02]  /*4db0*/  PRMT R23, R7, 0x3340, R2 ;  /* 0x0000334007177816 */ /* 0x000fe40000000002 */
[----:B------:R-:W-:Y:S02]  /*4dc0*/  PRMT R12, R6, 0x3340, R1 ;  /* 0x00003340060c7816 */ /* 0x000fe40000000001 */
[----:B------:R-:W-:Y:S02]  /*4dd0*/  LOP3.LUT R4, R4, 0xffff, RZ, 0xc0, !PT ;  /* 0x0000ffff04047812 */ /* 0x000fe400078ec0ff */
[----:B------:R-:W-:Y:S02]  /*4de0*/  LOP3.LUT R7, R0, 0xffff, RZ, 0xc0, !PT ;  /* 0x0000ffff00077812 */ /* 0x000fe400078ec0ff */
[----:B------:R-:W-:-:S02]  /*4df0*/  SHF.R.U32.HI R6, RZ, 0x8, R64 ;  /* 0x00000008ff067819 */ /* 0x000fc40000011640 */
[----:B------:R-:W-:Y:S02]  /*4e00*/  SHF.R.U32.HI R3, RZ, 0x8, R58 ;  /* 0x00000008ff037819 */ /* 0x000fe4000001163a */
[----:B------:R-:W-:Y:S02]  /*4e10*/  SHF.R.U32.HI R5, RZ, 0x8, R39 ;  /* 0x00000008ff057819 */ /* 0x000fe40000011627 */
[----:B------:R-:W-:Y:S02]  /*4e20*/  SHF.R.U32.HI R0, RZ, 0x8, R66 ;  /* 0x00000008ff007819 */ /* 0x000fe40000011642 */
[----:B------:R-:W-:Y:S02]  /*4e30*/  PRMT R20, R7, 0x3340, R4 ;  /* 0x0000334007147816 */ /* 0x000fe40000000004 */
[----:B------:R-:W-:Y:S02]  /*4e40*/  LOP3.LUT R6, R6, 0xffff, RZ, 0xc0, !PT ;  /* 0x0000ffff06067812 */ /* 0x000fe400078ec0ff */
[----:B------:R-:W-:-:S02]  /*4e50*/  LOP3.LUT R5, R5, 0xffff, RZ, 0xc0, !PT ;  /* 0x0000ffff05057812 */ /* 0x000fc400078ec0ff */
[----:B------:R-:W-:Y:S02]  /*4e60*/  LOP3.LUT R14, R3, 0xffff, RZ, 0xc0, !PT ;  /* 0x0000ffff030e7812 */ /* 0x000fe400078ec0ff */
[----:B------:R-:W-:Y:S02]  /*4e70*/  LOP3.LUT R4, R0, 0xffff, RZ, 0xc0, !PT ;  /* 0x0000ffff00047812 */ /* 0x000fe400078ec0ff */
[----:B------:R-:W-:Y:S02]  /*4e80*/  SHF.R.U32.HI R3, RZ, 0x8, R41 ;  /* 0x00000008ff037819 */ /* 0x000fe40000011629 */
[----:B------:R-:W-:Y:S02]  /*4e90*/  SHF.R.U32.HI R0, RZ, 0x8, R72 ;  /* 0x00000008ff007819 */ /* 0x000fe40000011648 */
[----:B------:R-:W-:Y:S02]  /*4ea0*/  PRMT R29, R6, 0x3340, R1 ;  /* 0x00003340061d7816 */ /* 0x000fe40000000001 */
[----:B------:R-:W-:-:S02]  /*4eb0*/  PRMT R22, R14, 0x3340, R5 ;  /* 0x000033400e167816 */ /* 0x000fc40000000005 */
[----:B------:R-:W-:Y:S01]  /*4ec0*/  LOP3.LUT R5, R3, 0xffff, RZ, 0xc0, !PT ;  /* 0x0000ffff03057812 */ /* 0x000fe200078ec0ff */
[----:B------:R-:W0:Y:S01]  /*4ed0*/  S2R R14, SR_TID.X ;  /* 0x00000000000e7919 */ /* 0x000e220000002100 */
[----:B------:R-:W-:Y:S02]  /*4ee0*/  LOP3.LUT R6, R0, 0xffff, RZ, 0xc0, !PT ;  /* 0x0000ffff00067812 */ /* 0x000fe400078ec0ff */
[----:B------:R-:W-:Y:S02]  /*4ef0*/  SHF.R.U32.HI R3, RZ, 0x8, R43 ;  /* 0x00000008ff037819 */ /* 0x000fe4000001162b */
[----:B------:R-:W-:Y:S02]  /*4f00*/  SHF.R.U32.HI R0, RZ, 0x8, R74 ;  /* 0x00000008ff007819 */ /* 0x000fe4000001164a */
[----:B------:R-:W-:Y:S02]  /*4f10*/  PRMT R33, R4, 0x3340, R1 ;  /* 0x0000334004217816 */ /* 0x000fe40000000001 */
[----:B------:R-:W-:-:S02]  /*4f20*/  PRMT R24, R6, 0x3340, R5 ;  /* 0x0000334006187816 */ /* 0x000fc40000000005 */
[----:B------:R-:W-:Y:S02]  /*4f30*/  SHF.R.U32.HI R4, RZ, 0x8, R80 ;  /* 0x00000008ff047819 */ /* 0x000fe40000011650 */
[----:B------:R-:W-:Y:S02]  /*4f40*/  LOP3.LUT R5, R3, 0xffff, RZ, 0xc0, !PT ;  /* 0x0000ffff03057812 */ /* 0x000fe400078ec0ff */
[----:B------:R-:W-:Y:S02]  /*4f50*/  LOP3.LUT R6, R0, 0xffff, RZ, 0xc0, !PT ;  /* 0x0000ffff00067812 */ /* 0x000fe400078ec0ff */
[----:B------:R-:W-:Y:S02]  /*4f60*/  LOP3.LUT R95, R172, UR9, R95, 0xfe, !PT ;  /* 0x00000009ac5f7c12 */ /* 0x000fe4000f8efe5f */
[----:B------:R-:W-:Y:S02]  /*4f70*/  LOP3.LUT R4, R4, 0xffff, RZ, 0xc0, !PT ;  /* 0x0000ffff04047812 */ /* 0x000fe400078ec0ff */
[----:B------:R-:W-:-:S02]  /*4f80*/  PRMT R26, R6, 0x3340, R5 ;  /* 0x00003340061a7816 */ /* 0x000fc40000000005 */
[C---:B------:R-:W-:Y:S01]  /*4f90*/  ISETP.GE.AND P0, PT, R2.reuse, UR6, PT ;  /* 0x0000000602007c0c */ /* 0x040fe2000bf06270 */
[----:B------:R-:W-:Y:S01]  /*4fa0*/  IMAD R2, R2, UR4, RZ ;  /* 0x0000000402027c24 */ /* 0x000fe2000f8e02ff */
[C---:B------:R-:W-:Y:S01]  /*4fb0*/  LOP3.LUT R5, R95.reuse, 0x4, RZ, 0xfc, !PT ;  /* 0x000000045f057812 */ /* 0x040fe200078efcff */
[----:B------:R-:W-:Y:S01]  /*4fc0*/  ULDC.64 UR4, c[0x0][0x220] ;  /* 0x0000880000047ab9 */ /* 0x000fe20000000a00 */
[----:B------:R-:W-:Y:S02]  /*4fd0*/  PRMT R3, R4, 0x3340, R1 ;  /* 0x0000334004037816 */ /* 0x000fe40000000001 */
[C---:B------:R-:W-:Y:S02]  /*4fe0*/  LOP3.LUT R6, R95.reuse, 0x2, RZ, 0xfc, !PT ;  /* 0x000000025f067812 */ /* 0x040fe400078efcff */
[----:B------:R-:W-:Y:S02]  /*4ff0*/  LOP3.LUT R4, R95, 0x6, RZ, 0xfc, !PT ;  /* 0x000000065f047812 */ /* 0x000fe400078efcff */
[----:B------:R-:W-:-:S02]  /*5000*/  ISETP.LT.AND P1, PT, R5, UR7, !P0 ;  /* 0x0000000705007c0c */ /* 0x000fc4000c721270 */
[----:B------:R-:W-:Y:S02]  /*5010*/  LOP3.LUT R36, R36, 0xffff, RZ, 0xc0, !PT ;  /* 0x0000ffff24247812 */ /* 0x000fe400078ec0ff */
[----:B------:R-:W-:Y:S02]  /*5020*/  PRMT R5, R11, 0x5410, R8 ;  /* 0x000054100b057816 */ /* 0x000fe40000000008 */
[----:B------:R-:W-:Y:S02]  /*5030*/  PRMT R7, R10, 0x5410, R15 ;  /* 0x000054100a077816 */ /* 0x000fe4000000000f */
[----:B------:R-:W-:Y:S02]  /*5040*/  LOP3.LUT R38, R38, 0xffff, RZ, 0xc0, !PT ;  /* 0x0000ffff26267812 */ /* 0x000fe400078ec0ff */
[----:B------:R-:W-:Y:S02]  /*5050*/  ISETP.LT.AND P2, PT, R6, UR7, !P0 ;  /* 0x0000000706007c0c */ /* 0x000fe4000c741270 */
[----:B------:R-:W-:-:S02]  /*5060*/  ISETP.LT.AND P5, PT, R4, UR7, !P0 ;  /* 0x0000000704007c0c */ /* 0x000fc4000c7a1270 */
[--C-:B------:R-:W-:Y:S02]  /*5070*/  PRMT R4, R9, 0x4210, R36.reuse ;  /* 0x0000421009047816 */ /* 0x100fe40000000024 */
[----:B------:R-:W-:Y:S02]  /*5080*/  PRMT R5, R5, 0x5210, R36 ;  /* 0x0000521005057816 */ /* 0x000fe40000000024 */
[--C-:B------:R-:W-:Y:S02]  /*5090*/  PRMT R6, R13, 0x4210, R38.reuse ;  /* 0x000042100d067816 */ /* 0x100fe40000000026 */
[----:B------:R-:W-:Y:S02]  /*50a0*/  PRMT R7, R7, 0x5210, R38 ;  /* 0x0000521007077816 */ /* 0x000fe40000000026 */
[----:B0-----:R-:W-:Y:S02]  /*50b0*/  LOP3.LUT R14, R14, 0x7f, RZ, 0xc0, !PT ;  /* 0x0000007f0e0e7812 */ /* 0x001fe400078ec0ff */
[----:B------:R-:W-:Y:S01]  /*50c0*/  PRMT R9, R19, 0x5410, R12 ;  /* 0x0000541013097816 */ /* 0x000fe2000000000c */
[----:B------:R0:W-:Y:S01]  /*50d0*/  STSM.16.M88.4 [R25], R4 ;  /* 0x0000000419007844 */ /* 0x0001e20000000200 */
[----:B------:R-:W-:-:S02]  /*50e0*/  LEA R16, R14, UR8, 0x4 ;  /* 0x000000080e107c11 */ /* 0x000fc4000f8e20ff */
[----:B------:R-:W-:Y:S01]  /*50f0*/  F2FP.SATFINITE.E4M3.F32.PACK_AB_MERGE_C R52, R53, R52, RZ ;  /* 0x000000343534723e */ /* 0x000fe200048070ff */
[----:B------:R-:W-:Y:S01]  /*5100*/  BAR.SYNC.DEFER_BLOCKING 0x0 ;  /* 0x0000000000007b1d */ /* 0x000fe20000010000 */
[----:B------:R-:W-:Y:S02]  /*5110*/  F2FP.SATFINITE.E4M3.F32.PACK_AB_MERGE_C R54, R55, R54, RZ ;  /* 0x000000363736723e */ /* 0x000fe400048070ff */
[----:B------:R-:W-:Y:S02]  /*5120*/  LOP3.LUT R52, R52, 0xffff, RZ, 0xc0, !PT ;  /* 0x0000ffff34347812 */ /* 0x000fe400078ec0ff */
[----:B------:R-:W-:Y:S02]  /*5130*/  PRMT R11, R18, 0x5410, R23 ;  /* 0x00005410120b7816 */ /* 0x000fe40000000017 */
[----:B------:R-:W-:Y:S02]  /*5140*/  LOP3.LUT R54, R54, 0xffff, RZ, 0xc0, !PT ;  /* 0x0000ffff36367812 */ /* 0x000fe400078ec0ff */
[----:B------:R-:W-:-:S02]  /*5150*/  PRMT R8, R17, 0x4210, R52 ;  /* 0x0000421011087816 */ /* 0x000fc40000000034 */
[----:B------:R-:W-:Y:S02]  /*5160*/  PRMT R9, R9, 0x5210, R52 ;  /* 0x0000521009097816 */ /* 0x000fe40000000034 */
[--C-:B------:R-:W-:Y:S02]  /*5170*/  PRMT R10, R21, 0x4210, R54.reuse ;  /* 0x00004210150a7816 */ /* 0x100fe40000000036 */
[----:B------:R-:W-:Y:S02]  /*5180*/  PRMT R11, R11, 0x5210, R54 ;  /* 0x000052100b0b7816 */ /* 0x000fe40000000036 */
[----:B------:R-:W-:Y:S02]  /*5190*/  SHF.R.U32.HI R0, RZ, 0x8, R82 ;  /* 0x00000008ff007819 */ /* 0x000fe40000011652 */
[----:B------:R-:W-:Y:S02]  /*51a0*/  F2FP.SATFINITE.E4M3.F32.PACK_AB_MERGE_C R68, R69, R68, RZ ;  /* 0x000000444544723e */ /* 0x000fe400048070ff */
[----:B------:R-:W-:-:S02]  /*51b0*/  LOP3.LUT R0, R0, 0xffff, RZ, 0xc0, !PT ;  /* 0x0000ffff00007812 */ /* 0x000fc400078ec0ff */
[----:B------:R-:W-:Y:S01]  /*51c0*/  F2FP.SATFINITE.E4M3.F32.PACK_AB_MERGE_C R70, R71, R70, RZ ;  /* 0x000000464746723e */ /* 0x000fe200048070ff */
[----:B------:R-:W1:Y:S01]  /*51d0*/  LDS.128 R12, [R16] ;  /* 0x00000000100c7984 */ /* 0x000e620000000c00 */
[----:B------:R-:W-:Y:S02]  /*51e0*/  PRMT R39, R0, 0x3340, R1 ;  /* 0x0000334000277816 */ /* 0x000fe40000000001 */
[----:B------:R-:W-:Y:S01]  /*51f0*/  LOP3.LUT R0, R95, 0x8, RZ, 0xfc, !PT ;  /* 0x000000085f007812 */ /* 0x000fe200078efcff */
[----:B------:R-:W-:Y:S01]  /*5200*/  BAR.SYNC.DEFER_BLOCKING 0x0 ;  /* 0x0000000000007b1d */ /* 0x000fe20000010000 */
[----:B------:R-:W-:Y:S02]  /*5210*/  PRMT R29, R20, 0x5410, R29 ;  /* 0x00005410141d7816 */ /* 0x000fe4000000001d */
[----:B------:R-:W-:Y:S02]  /*5220*/  ISETP.LT.AND P4, PT, R0, UR7, !P0 ;  /* 0x0000000700007c0c */ /* 0x000fe4000c781270 */
[----:B------:R-:W-:-:S03]  /*5230*/  PRMT R23, R22, 0x5410, R33 ;  /* 0x0000541016177816 */ /* 0x000fc60000000021 */
[----:B------:R-:W0:Y:S01]  /*5240*/  LDC R0, c[0x0][0x248] ;  /* 0x00009200ff007b82 */ /* 0x000e220000000800 */
[----:B------:R-:W-:Y:S02]  /*5250*/  LOP3.LUT R68, R68, 0xffff, RZ, 0xc0, !PT ;  /* 0x0000ffff44447812 */ /* 0x000fe400078ec0ff */
[----:B------:R-:W-:Y:S02]  /*5260*/  LOP3.LUT R70, R70, 0xffff, RZ, 0xc0, !PT ;  /* 0x0000ffff46467812 */ /* 0x000fe400078ec0ff */
[--C-:B------:R-:W-:Y:S02]  /*5270*/  PRMT R20, R27, 0x4210, R68.reuse ;  /* 0x000042101b147816 */ /* 0x100fe40000000044 */
[----:B------:R-:W-:Y:S02]  /*5280*/  PRMT R21, R29, 0x5210, R68 ;  /* 0x000052101d157816 */ /* 0x000fe40000000044 */
[--C-:B------:R-:W-:Y:S02]  /*5290*/  PRMT R22, R31, 0x4210, R70.reuse ;  /* 0x000042101f167816 */ /* 0x100fe40000000046 */
[----:B------:R-:W-:-:S02]  /*52a0*/  PRMT R23, R23, 0x5210, R70 ;  /* 0x0000521017177816 */ /* 0x000fc40000000046 */
[----:B------:R-:W-:Y:S02]  /*52b0*/  PRMT R33, R24, 0x5410, R3 ;  /* 0x0000541018217816 */ /* 0x000fe40000000003 */
[C---:B------:R-:W-:Y:S02]  /*52c0*/  IADD3 R3, P3, R2.reuse, UR4, RZ ;  /* 0x0000000402037c10 */ /* 0x040fe4000ff7e0ff */
[----:B------:R-:W-:Y:S01]  /*52d0*/  F2FP.SATFINITE.E4M3.F32.PACK_AB_MERGE_C R84, R85, R84, RZ ;  /* 0x000000545554723e */ /* 0x000fe200048070ff */
[----:B------:R-:W-:Y:S01]  /*52e0*/  STSM.16.M88.4 [R25], R8 ;  /* 0x0000000819007844 */ /* 0x000fe20000000200 */
[----:B------:R-:W-:Y:S02]  /*52f0*/  LEA.HI.X.SX32 R2, R2, UR5, 0x1, P3 ;  /* 0x0000000502027c11 */ /* 0x000fe400098f0eff */
[----:B------:R-:W-:Y:S01]  /*5300*/  F2FP.SATFINITE.E4M3.F32.PACK_AB_MERGE_C R86, R87, R86, RZ ;  /* 0x000000565756723e */ /* 0x000fe200048070ff */
[----:B------:R-:W-:Y:S01]  /*5310*/  BAR.SYNC.DEFER_BLOCKING 0x0 ;  /* 0x0000000000007b1d */ /* 0x000fe20000010000 */
[----:B------:R-:W-:Y:S01]  /*5320*/  LOP3.LUT R84, R84, 0xffff, RZ, 0xc0, !PT ;  /* 0x0000ffff54547812 */ /* 0x000fe200078ec0ff */
[----:B0-----:R-:W-:Y:S01]  /*5330*/  IMAD R5, R95, R0, RZ ;  /* 0x000000005f057224 */ /* 0x001fe200078e02ff */
[----:B------:R-:W-:-:S02]  /*5340*/  PRMT R39, R26, 0x5410, R39 ;  /* 0x000054101a277816 */ /* 0x000fc40000000027 */
[----:B------:R-:W-:Y:S02]  /*5350*/  LOP3.LUT R86, R86, 0xffff, RZ, 0xc0, !PT ;  /* 0x0000ffff56567812 */ /* 0x000fe400078ec0ff */
[----:B------:R-:W-:Y:S02]  /*5360*/  IADD3 R18, P6, R5, R3, RZ ;  /* 0x0000000305127210 */ /* 0x000fe40007fde0ff */
[--C-:B------:R-:W-:Y:S02]  /*5370*/  PRMT R32, R35, 0x4210, R84.reuse ;  /* 0x0000421023207816 */ /* 0x100fe40000000054 */
[----:B------:R-:W-:Y:S02]  /*5380*/  LEA.HI.X.SX32 R19, R5, R2, 0x1, P6 ;  /* 0x0000000205137211 */ /* 0x000fe400030f0eff */
[----:B------:R-:W-:Y:S02]  /*5390*/  PRMT R33, R33, 0x5210, R84 ;  /* 0x0000521021217816 */ /* 0x000fe40000000054 */
[----:B------:R-:W-:-:S02]  /*53a0*/  PRMT R34, R37, 0x4210, R86 ;  /* 0x0000421025227816 */ /* 0x000fc40000000056 */
[----:B------:R-:W-:Y:S02]  /*53b0*/  PRMT R35, R39, 0x5210, R86 ;  /* 0x0000521027237816 */ /* 0x000fe40000000056 */
[----:B------:R-:W-:Y:S02]  /*53c0*/  ISETP.LT.AND P3, PT, R95, UR7, !P0 ;  /* 0x000000075f007c0c */ /* 0x000fe4000c761270 */
[----:B-1----:R-:W-:Y:S02]  /*53d0*/  PRMT R27, R12, 0x7770, RZ ;  /* 0x000077700c1b7816 */ /* 0x002fe400000000ff */
[----:B------:R-:W-:Y:S01]  /*53e0*/  PRMT R29, R13, 0x7770, RZ ;  /* 0x000077700d1d7816 */ /* 0x000fe200000000ff */
[----:B------:R-:W0:Y:S01]  /*53f0*/  LDS.128 R8, [R16] ;  /* 0x0000000010087984 */ /* 0x000e220000000c00 */
[----:B------:R-:W-:Y:S02]  /*5400*/  PRMT R31, R14, 0x7770, RZ ;  /* 0x000077700e1f7816 */ /* 0x000fe400000000ff */
[----:B------:R-:W-:Y:S01]  /*5410*/  LOP3.LUT R17, R95, 0xa, RZ, 0xfc, !PT ;  /* 0x0000000a5f117812 */ /* 0x000fe200078efcff */
[----:B------:R-:W-:Y:S06]  /*5420*/  BAR.SYNC.DEFER_BLOCKING 0x0 ;  /* 0x0000000000007b1d */ /* 0x000fec0000010000 */
[----:B------:R1:W-:Y:S02]  /*5430*/  STSM.16.M88.4 [R25], R20 ;  /* 0x0000001419007844 */ /* 0x0003e40000000200 */
[C---:B-1----:R-:W-:Y:S01]  /*5440*/  IMAD R21, R0.reuse, 0x2, R5 ;  /* 0x0000000200157824 */ /* 0x042fe200078e0205 */
[----:B------:R-:W-:Y:S03]  /*5450*/  BAR.SYNC.DEFER_BLOCKING 0x0 ;  /* 0x0000000000007b1d */ /* 0x000fe60000010000 */
[----:B------:R-:W-:Y:S01]  /*5460*/  IMAD R23, R0, 0x2, R21 ;  /* 0x0000000200177824 */ /* 0x000fe200078e0215 */
[----:B------:R-:W-:-:S04]  /*5470*/  IADD3 R20, P6, R21, R3, RZ ;  /* 0x0000000315147210 */ /* 0x000fc80007fde0ff */
[-C--:B------:R-:W-:Y:S02]  /*5480*/  LEA.HI.X.SX32 R21, R21, R2.reuse, 0x1, P6 ;  /* 0x0000000215157211 */ /* 0x080fe400030f0eff */
[C---:B------:R-:W-:Y:S01]  /*5490*/  IADD3 R22, P6, R23.reuse, R3, RZ ;  /* 0x0000000317167210 */ /* 0x040fe20007fde0ff */
[----:B------:R-:W1:Y:S01]  /*54a0*/  LDS.128 R4, [R16] ;  /* 0x0000000010047984 */ /* 0x000e620000000c00 */
[----:B------:R-:W-:Y:S06]  /*54b0*/  BAR.SYNC.DEFER_BLOCKING 0x0 ;  /* 0x0000000000007b1d */ /* 0x000fec0000010000 */
[----:B------:R2:W-:Y:S02]  /*54c0*/  STSM.16.M88.4 [R25], R32 ;  /* 0x0000002019007844 */ /* 0x0005e40000000200 */
[----:B------:R-:W-:Y:S01]  /*54d0*/  BAR.SYNC.DEFER_BLOCKING 0x0 ;  /* 0x0000000000007b1d */ /* 0x000fe20000010000 */
[----:B--2---:R-:W-:Y:S01]  /*54e0*/  IMAD R25, R0, 0x2, R23 ;  /* 0x0000000200197824 */ /* 0x004fe200078e0217 */
[----:B------:R-:W-:-:S02]  /*54f0*/  LEA.HI.X.SX32 R23, R23, R2, 0x1, P6 ;  /* 0x0000000217177211 */ /* 0x000fc400030f0eff */
[----:B------:R-:W-:Y:S02]  /*5500*/  PRMT R33, R15, 0x7770, RZ ;  /* 0x000077700f217816 */ /* 0x000fe400000000ff */
[----:B------:R-:W-:Y:S01]  /*5510*/  PRMT R35, R14, 0x7771, RZ ;  /* 0x000077710e237816 */ /* 0x000fe200000000ff */
[----:B------:R2:W-:Y:S01]  /*5520*/  @P3 STG.E.U8 desc[UR12][R18.64], R27 ;  /* 0x0000001b12003986 */ /* 0x0005e2000c10110c */
[----:B------:R-:W-:Y:S02]  /*5530*/  ISETP.LT.AND P3, PT, R17, UR7, !P0 ;  /* 0x0000000711007c0c */ /* 0x000fe4000c761270 */
[----:B------:R-:W-:Y:S01]  /*5540*/  LOP3.LUT R17, R95, 0xc, RZ, 0xfc, !PT ;  /* 0x0000000c5f117812 */ /* 0x000fe200078efcff */
[----:B------:R3:W-:Y:S03]  /*5550*/  @P2 STG.E.U8 desc[UR12][R20.64], R29 ;  /* 0x0000001d14002986 */ /* 0x0007e6000c10110c */
[----:B------:R-:W-:Y:S01]  /*5560*/  ISETP.LT.AND P2, PT, R17, UR7, !P0 ;  /* 0x0000000711007c0c */ /* 0x000fe2000c741270 */
[----:B------:R4:W-:Y:S01]  /*5570*/  @P1 STG.E.U8 desc[UR12][R22.64], R31 ;  /* 0x0000001f16001986 */ /* 0x0009e2000c10110c */
[----:B------:R-:W-:-:S02]  /*5580*/  LOP3.LUT R17, R95, 0xe, RZ, 0xfc, !PT ;  /* 0x0000000e5f117812 */ /* 0x000fc400078efcff */
[-C--:B--2---:R-:W-:Y:S01]  /*5590*/  IADD3 R18, P6, R25, R3.reuse, RZ ;  /* 0x0000000319127210 */ /* 0x084fe20007fde0ff */
[C---:B------:R-:W-:Y:S01]  /*55a0*/  IMAD R27, R0.reuse, 0x2, R25 ;  /* 0x00000002001b7824 */ /* 0x040fe200078e0219 */
[----:B------:R-:W-:Y:S02]  /*55b0*/  ISETP.LT.AND P1, PT, R17, UR7, !P0 ;  /* 0x0000000711007c0c */ /* 0x000fe4000c721270 */
[-C--:B------:R-:W-:Y:S01]  /*55c0*/  LEA.HI.X.SX32 R19, R25, R2.reuse, 0x1, P6 ;  /* 0x0000000219137211 */ /* 0x080fe200030f0eff */
[----:B---3--:R-:W-:Y:S01]  /*55d0*/  IMAD R29, R0, 0x2, R27 ;  /* 0x00000002001d7824 */ /* 0x008fe200078e021b */
[----:B------:R-:W-:Y:S02]  /*55e0*/  IADD3 R20, P6, R27, R3, RZ ;  /* 0x000000031b147210 */ /* 0x000fe40007fde0ff */
[----:B----4-:R-:W-:Y:S01]  /*55f0*/  PRMT R31, R13, 0x7771, RZ ;  /* 0x000077710d1f7816 */ /* 0x010fe200000000ff */
[----:B------:R2:W-:Y:S01]  /*5600*/  @P5 STG.E.U8 desc[UR12][R18.64], R33 ;  /* 0x0000002112005986 */ /* 0x0005e2000c10110c */
[----:B------:R-:W-:-:S02]  /*5610*/  LEA.HI.X.SX32 R21, R27, R2, 0x1, P6 ;  /* 0x000000021b157211 */ /* 0x000fc400030f0eff */
[CC--:B------:R-:W-:Y:S02]  /*5620*/  IADD3 R24, P6, R29.reuse, R3.reuse, RZ ;  /* 0x000000031d187210 */ /* 0x0c0fe40007fde0ff */
[----:B------:R-:W-:Y:S02]  /*5630*/  PRMT R27, R12, 0x7771, RZ ;  /* 0x000077710c1b7816 */ /* 0x000fe400000000ff */
[----:B------:R-:W-:Y:S01]  /*5640*/  LEA.HI.X.SX32 R25, R29, R2, 0x1, P6 ;  /* 0x000000021d197211 */ /* 0x000fe200030f0eff */
[C---:B------:R-:W-:Y:S01]  /*5650*/  IMAD R29, R0.reuse, 0x2, R29 ;  /* 0x00000002001d7824 */ /* 0x040fe200078e021d */
[----:B------:R-:W-:Y:S01]  /*5660*/  LOP3.LUT R17, R95, 0x10, RZ, 0xfc, !PT ;  /* 0x000000105f117812 */ /* 0x000fe200078efcff */
[----:B------:R3:W-:Y:S02]  /*5670*/  @P4 STG.E.U8 desc[UR12][R20.64], R27 ;  /* 0x0000001b14004986 */ /* 0x0007e4000c10110c */
[----:B------:R-:W-:Y:S01]  /*5680*/  IMAD R23, R0, 0x2, R29 ;  /* 0x0000000200177824 */ /* 0x000fe200078e021d */
[----:B--2---:R-:W-:Y:S01]  /*5690*/  IADD3 R18, P6, R29, R3, RZ ;  /* 0x000000031d127210 */ /* 0x004fe20007fde0ff */
[----:B------:R2:W-:Y:S01]  /*56a0*/  @P3 STG.E.U8 desc[UR12][R24.64], R31 ;  /* 0x0000001f18003986 */ /* 0x0005e2000c10110c */
[----:B------:R-:W-:-:S02]  /*56b0*/  ISETP.LT.AND P5, PT, R17, UR7, !P0 ;  /* 0x0000000711007c0c */ /* 0x000fc4000c7a1270 */
[-C--:B------:R-:W-:Y:S02]  /*56c0*/  LEA.HI.X.SX32 R19, R29, R2.reuse, 0x1, P6 ;  /* 0x000000021d137211 */ /* 0x080fe400030f0eff */
[----:B------:R-:W-:Y:S02]  /*56d0*/  LOP3.LUT R17, R95, 0x12, RZ, 0xfc, !PT ;  /* 0x000000125f117812 */ /* 0x000fe400078efcff */
[----:B------:R-:W-:Y:S01]  /*56e0*/  PRMT R33, R15, 0x7771, RZ ;  /* 0x000077710f217816 */ /* 0x000fe200000000ff */
[C---:B---3--:R-:W-:Y:S01]  /*56f0*/  IMAD R27, R0.reuse, 0x2, R23 ;  /* 0x00000002001b7824 */ /* 0x048fe200078e0217 */
[----:B------:R-:W-:Y:S01]  /*5700*/  IADD3 R20, P6, R23, R3, RZ ;  /* 0x0000000317147210 */ /* 0x000fe20007fde0ff */
[----:B------:R-:W-:Y:S01]  /*5710*/  @P2 STG.E.U8 desc[UR12][R18.64], R35 ;  /* 0x0000002312002986 */ /* 0x000fe2000c10110c */
[----:B------:R-:W-:Y:S01]  /*5720*/  ISETP.LT.AND P4, PT, R17, UR7, !P0 ;  /* 0x0000000711007c0c */ /* 0x000fe2000c781270 */
[----:B------:R-:W-:Y:S01]  /*5730*/  IMAD R29, R0, 0x2, R27 ;  /* 0x00000002001d7824 */ /* 0x000fe200078e021b */
[----:B------:R-:W-:-:S02]  /*5740*/  LEA.HI.X.SX32 R21, R23, R2, 0x1, P6 ;  /* 0x0000000217157211 */ /* 0x000fc400030f0eff */
[-C--:B------:R-:W-:Y:S02]  /*5750*/  IADD3 R22, P6, R27, R3.reuse, RZ ;  /* 0x000000031b167210 */ /* 0x080fe40007fde0ff */
[----:B------:R-:W-:Y:S01]  /*5760*/  LOP3.LUT R17, R95, 0x14, RZ, 0xfc, !PT ;  /* 0x000000145f117812 */ /* 0x000fe200078efcff */
[----:B------:R3:W-:Y:S01]  /*5770*/  @P1 STG.E.U8 desc[UR12][R20.64], R33 ;  /* 0x0000002114001986 */ /* 0x0007e2000c10110c */
[-C--:B------:R-:W-:Y:S02]  /*5780*/  LEA.HI.X.SX32 R23, R27, R2.reuse, 0x1, P6 ;  /* 0x000000021b177211 */ /* 0x080fe400030f0eff */
[----:B--2---:R-:W-:Y:S02]  /*5790*/  IADD3 R24, P6, R29, R3, RZ ;  /* 0x000000031d187210 */ /* 0x004fe40007fde0ff */
[----:B------:R-:W-:Y:S02]  /*57a0*/  ISETP.LT.AND P3, PT, R17, UR7, !P0 ;  /* 0x0000000711007c0c */ /* 0x000fe4000c761270 */
[----:B------:R-:W-:Y:S01]  /*57b0*/  LEA.HI.X.SX32 R25, R29, R2, 0x1, P6 ;  /* 0x000000021d197211 */ /* 0x000fe200030f0eff */
[----:B------:R-:W-:Y:S01]  /*57c0*/  IMAD R29, R0, 0x2, R29 ;  /* 0x00000002001d7824 */ /* 0x000fe200078e021d */
[----:B------:R-:W-:-:S02]  /*57d0*/  PRMT R31, R12, 0x7772, RZ ;  /* 0x000077720c1f7816 */ /* 0x000fc400000000ff */
[----:B------:R-:W-:Y:S01]  /*57e0*/  LOP3.LUT R17, R95, 0x16, RZ, 0xfc, !PT ;  /* 0x000000165f117812 */ /* 0x000fe200078efcff */
[----:B---3--:R-:W-:Y:S01]  /*57f0*/  IMAD R21, R0, 0x2, R29 ;  /* 0x0000000200157824 */ /* 0x008fe200078e021d */
[-C--:B------:R-:W-:Y:S01]  /*5800*/  IADD3 R18, P6, R29, R3.reuse, RZ ;  /* 0x000000031d127210 */ /* 0x080fe20007fde0ff */
[----:B------:R2:W-:Y:S01]  /*5810*/  @P5 STG.E.U8 desc[UR12][R22.64], R31 ;  /* 0x0000001f16005986 */ /* 0x0005e2000c10110c */
[----:B------:R-:W-:Y:S02]  /*5820*/  ISETP.LT.AND P2, PT, R17, UR7, !P0 ;  /* 0x0000000711007c0c */ /* 0x000fe4000c741270 */
[----:B------:R-:W-:Y:S02]  /*5830*/  PRMT R27, R13, 0x7772, RZ ;  /* 0x000077720d1b7816 */ /* 0x000fe400000000ff */
[----:B------:R-:W-:Y:S02]  /*5840*/  LEA.HI.X.SX32 R19, R29, R2, 0x1, P6 ;  /* 0x000000021d137211 */ /* 0x000fe400030f0eff */
[----:B------:R-:W-:Y:S01]  /*5850*/  LOP3.LUT R17, R95, 0x18, RZ, 0xfc, !PT ;  /* 0x000000185f117812 */ /* 0x000fe200078efcff */
[----:B------:R3:W-:Y:S01]  /*5860*/  @P4 STG.E.U8 desc[UR12][R24.64], R27 ;  /* 0x0000001b18004986 */ /* 0x0007e2000c10110c */
[----:B------:R-:W-:-:S02]  /*5870*/  IADD3 R20, P6, R21, R3, RZ ;  /* 0x0000000315147210 */ /* 0x000fc40007fde0ff */
[----:B------:R-:W-:Y:S01]  /*5880*/  ISETP.LT.AND P1, PT, R17, UR7, !P0 ;  /* 0x0000000711007c0c */ /* 0x000fe2000c721270 */
[C---:B--2---:R-:W-:Y:S01]  /*5890*/  IMAD R23, R0.reuse, 0x2, R21 ;  /* 0x0000000200177824 */ /* 0x044fe200078e0215 */
[-C--:B------:R-:W-:Y:S02]  /*58a0*/  LEA.HI.X.SX32 R21, R21, R2.reuse, 0x1, P6 ;  /* 0x0000000215157211 */ /* 0x080fe400030f0eff */
[----:B------:R-:W-:Y:S02]  /*58b0*/  LOP3.LUT R17, R95, 0x1a, RZ, 0xfc, !PT ;  /* 0x0000001a5f117812 */ /* 0x000fe400078efcff */
[----:B------:R-:W-:Y:S02]  /*58c0*/  IADD3 R22, P6, R23, R3, RZ ;  /* 0x0000000317167210 */ /* 0x000fe40007fde0ff */
[----:B------:R-:W-:Y:S01]  /*58d0*/  ISETP.LT.AND P5, PT, R17, UR7, !P0 ;  /* 0x0000000711007c0c */ /* 0x000fe2000c7a1270 */
[----:B---3--:R-:W-:Y:S01]  /*58e0*/  IMAD R27, R0, 0x2, R23 ;  /* 0x00000002001b7824 */ /* 0x008fe200078e0217 */
[----:B------:R-:W-:-:S02]  /*58f0*/  LEA.HI.X.SX32 R23, R23, R2, 0x1, P6 ;  /* 0x0000000217177211 */ /* 0x000fc400030f0eff */
[----:B------:R-:W-:Y:S02]  /*5900*/  PRMT R31, R14, 0x7772, RZ ;  /* 0x000077720e1f7816 */ /* 0x000fe400000000ff */
[----:B------:R-:W-:Y:S02]  /*5910*/  IADD3 R24, P6, R27, R3, RZ ;  /* 0x000000031b187210 */ /* 0x000fe40007fde0ff */
[----:B------:R-:W-:Y:S01]  /*5920*/  PRMT R29, R15, 0x7772, RZ ;  /* 0x000077720f1d7816 */ /* 0x000fe200000000ff */
[----:B------:R2:W-:Y:S01]  /*5930*/  @P3 STG.E.U8 desc[UR12][R18.64], R31 ;  /* 0x0000001f12003986 */ /* 0x0005e2000c10110c */
[----:B------:R-:W-:Y:S02]  /*5940*/  PRMT R33, R12, 0x7773, RZ ;  /* 0x000077730c217816 */ /* 0x000fe400000000ff */
[----:B------:R-:W-:Y:S01]  /*5950*/  LEA.HI.X.SX32 R25, R27, R2, 0x1, P6 ;  /* 0x000000021b197211 */ /* 0x000fe200030f0eff */
[----:B------:R-:W-:Y:S01]  /*5960*/  IMAD R27, R0, 0x2, R27 ;  /* 0x00000002001b7824 */ /* 0x000fe200078e021b */
[C---:B------:R-:W-:Y:S01]  /*5970*/  LOP3.LUT R12, R95.reuse, 0x22, RZ, 0xfc, !PT ;  /* 0x000000225f0c7812 */ /* 0x040fe200078efcff */
[----:B------:R3:W-:Y:S01]  /*5980*/  @P2 STG.E.U8 desc[UR12][R20.64], R29 ;  /* 0x0000001d14002986 */ /* 0x0007e2000c10110c */
[----:B------:R-:W-:-:S03]  /*5990*/  LOP3.LUT R17, R95, 0x1c, RZ, 0xfc, !PT ;  /* 0x0000001c5f117812 */ /* 0x000fc600078efcff */
[----:B------:R4:W-:Y:S01]  /*59a0*/  @P1 STG.E.U8 desc[UR12][R22.64], R33 ;  /* 0x0000002116001986 */ /* 0x0009e2000c10110c */
[----:B------:R-:W-:Y:S01]  /*59b0*/  ISETP.LT.AND P1, PT, R12, UR7, !P0 ;  /* 0x000000070c007c0c */ /* 0x000fe2000c721270 */
[C---:B--2---:R-:W-:Y:S01]  /*59c0*/  IMAD R19, R0.reuse, 0x2, R27 ;  /* 0x0000000200137824 */ /* 0x044fe200078e021b */
[----:B------:R-:W-:Y:S02]  /*59d0*/  PRMT R31, R13, 0x7773, RZ ;  /* 0x000077730d1f7816 */ /* 0x000fe400000000ff */
[----:B------:R-:W-:Y:S02]  /*59e0*/  LOP3.LUT R13, R95, 0x24, RZ, 0xfc, !PT ;  /* 0x000000245f0d7812 */ /* 0x000fe400078efcff */
[----:B------:R-:W-:Y:S01]  /*59f0*/  IADD3 R12, P6, R27, R3, RZ ;  /* 0x000000031b0c7210 */ /* 0x000fe20007fde0ff */
[----:B------:R0:W-:Y:S01]  /*5a00*/  @P5 STG.E.U8 desc[UR12][R24.64], R31 ;  /* 0x0000001f18005986 */ /* 0x0001e2000c10110c */
[----:B------:R-:W-:Y:S01]  /*5a10*/  ISETP.LT.AND P4, PT, R17, UR7, !P0 ;  /* 0x0000000711007c0c */ /* 0x000fe2000c781270 */
[----:B---3--:R-:W-:Y:S01]  /*5a20*/  IMAD R21, R0, 0x2, R19 ;  /* 0x0000000200157824 */ /* 0x008fe200078e0213 */
[----:B------:R-:W-:-:S02]  /*5a30*/  ISETP.LT.AND P5, PT, R13, UR7, !P0 ;  /* 0x000000070d007c0c */ /* 0x000fc4000c7a1270 */
[----:B------:R-:W-:Y:S01]  /*5a40*/  LOP3.LUT R17, R95, 0x1e, RZ, 0xfc, !PT ;  /* 0x0000001e5f117812 */ /* 0x000fe200078efcff */
[----:B----4-:R-:W-:Y:S01]  /*5a50*/  IMAD R23, R0, 0x2, R21 ;  /* 0x0000000200177824 */ /* 0x010fe200078e0215 */
[----:B------:R-:W-:Y:S02]  /*5a60*/  PRMT R29, R14, 0x7773, RZ ;  /* 0x000077730e1d7816 */ /* 0x000fe400000000ff */
[----:B------:R-:W-:Y:S02]  /*5a70*/  LEA.HI.X.SX32 R13, R27, R2, 0x1, P6 ;  /* 0x000000021b0d7211 */ /* 0x000fe400030f0eff */
[----:B------:R-:W-:Y:S02]  /*5a80*/  IADD3 R14, P6, R19, R3, RZ ;  /* 0x00000003130e7210 */ /* 0x000fe40007fde0ff */
[----:B------:R-:W-:Y:S01]  /*5a90*/  ISETP.LT.AND P3, PT, R17, UR7, !P0 ;  /* 0x0000000711007c0c */ /* 0x000fe2000c761270 */
[----:B------:R2:W-:Y:S01]  /*5aa0*/  @P4 STG.E.U8 desc[UR12][R12.64], R29 ;  /* 0x0000001d0c004986 */ /* 0x0005e2000c10110c */
[----:B------:R-:W-:-:S02]  /*5ab0*/  PRMT R27, R15, 0x7773, RZ ;  /* 0x000077730f1b7816 */ /* 0x000fc400000000ff */
[----:B------:R-:W-:Y:S02]  /*5ac0*/  LOP3.LUT R17, R95, 0x20, RZ, 0xfc, !PT ;  /* 0x000000205f117812 */ /* 0x000fe400078efcff */
[-C--:B------:R-:W-:Y:S02]  /*5ad0*/  LEA.HI.X.SX32 R15, R19, R2.reuse, 0x1, P6 ;  /* 0x00000002130f7211 */ /* 0x080fe400030f0eff */
[-C--:B------:R-:W-:Y:S02]  /*5ae0*/  IADD3 R18, P6, R21, R3.reuse, RZ ;  /* 0x0000000315127210 */ /* 0x080fe40007fde0ff */
[----:B------:R-:W-:Y:S02]  /*5af0*/  ISETP.LT.AND P2, PT, R17, UR7, !P0 ;  /* 0x0000000711007c0c */ /* 0x000fe4000c741270 */
[----:B------:R-:W-:Y:S01]  /*5b00*/  LEA.HI.X.SX32 R19, R21, R2, 0x1, P6 ;  /* 0x0000000215137211 */ /* 0x000fe200030f0eff */
[----:B------:R3:W-:Y:S01]  /*5b10*/  @P3 STG.E.U8 desc[UR12][R14.64], R27 ;  /* 0x0000001b0e003986 */ /* 0x0007e2000c10110c */
[----:B------:R-:W-:-:S02]  /*5b20*/  IADD3 R20, P6, R23, R3, RZ ;  /* 0x0000000317147210 */ /* 0x000fc40007fde0ff */
[----:B0-----:R-:W-:Y:S02]  /*5b30*/  PRMT R25, R8, 0x7770, RZ ;  /* 0x0000777008197816 */ /* 0x001fe400000000ff */
[----:B------:R-:W-:Y:S01]  /*5b40*/  LEA.HI.X.SX32 R21, R23, R2, 0x1, P6 ;  /* 0x0000000217157211 */ /* 0x000fe200030f0eff */
[C---:B------:R-:W-:Y:S01]  /*5b50*/  IMAD R23, R0.reuse, 0x2, R23 ;  /* 0x0000000200177824 */ /* 0x040fe200078e0217 */
[----:B------:R-:W-:Y:S02]  /*5b60*/  PRMT R31, R9, 0x7770, RZ ;  /* 0x00007770091f7816 */ /* 0x000fe400000000ff */
[C---:B--2---:R-:W-:Y:S01]  /*5b70*/  LOP3.LUT R13, R95.reuse, 0x2c, RZ, 0xfc, !PT ;  /* 0x0000002c5f0d7812 */ /* 0x044fe200078efcff */
[----:B------:R0:W-:Y:S01]  /*5b80*/  @P2 STG.E.U8 desc[UR12][R18.64], R25 ;  /* 0x0000001912002986 */ /* 0x0001e2000c10110c */
[----:B------:R-:W-:Y:S01]  /*5b90*/  LOP3.LUT R17, R95, 0x26, RZ, 0xfc, !PT ;  /* 0x000000265f117812 */ /* 0x000fe200078efcff */
[----:B---3--:R-:W-:Y:S01]  /*5ba0*/  IMAD R15, R0, 0x2, R23 ;  /* 0x00000002000f7824 */ /* 0x008fe200078e0217 */
[----:B------:R-:W-:Y:S01]  /*5bb0*/  IADD3 R12, P6, R23, R3, RZ ;  /* 0x00000003170c7210 */ /* 0x000fe20007fde0ff */
[----:B------:R2:W-:Y:S01]  /*5bc0*/  @P1 STG.E.U8 desc[UR12][R20.64], R31 ;  /* 0x0000001f14001986 */ /* 0x0005e2000c10110c */
[----:B------:R-:W-:-:S02]  /*5bd0*/  ISETP.LT.AND P1, PT, R13, UR7, !P0 ;  /* 0x000000070d007c0c */ /* 0x000fc4000c721270 */
[----:B------:R-:W-:Y:S02]  /*5be0*/  ISETP.LT.AND P4, PT, R17, UR7, !P0 ;  /* 0x0000000711007c0c */ /* 0x000fe4000c781270 */
[-C--:B------:R-:W-:Y:S02]  /*5bf0*/  LEA.HI.X.SX32 R13, R23, R2.reuse, 0x1, P6 ;  /* 0x00000002170d7211 */ /* 0x080fe400030f0eff */
[----:B------:R-:W-:Y:S01]  /*5c00*/  LOP3.LUT R17, R95, 0x28, RZ, 0xfc, !PT ;  /* 0x000000285f117812 */ /* 0x000fe200078efcff */
[C---:B0-----:R-:W-:Y:S01]  /*5c10*/  IMAD R19, R0.reuse, 0x2, R15 ;  /* 0x0000000200137824 */ /* 0x041fe200078e020f */
[----:B------:R-:W-:Y:S02]  /*5c20*/  IADD3 R14, P6, R15, R3, RZ ;  /* 0x000000030f0e7210 */ /* 0x000fe40007fde0ff */
[----:B------:R-:W-:Y:S01]  /*5c30*/  ISETP.LT.AND P3, PT, R17, UR7, !P0 ;  /* 0x0000000711007c0c */ /* 0x000fe2000c761270 */
[----:B------:R-:W-:Y:S01]  /*5c40*/  IMAD R23, R0, 0x2, R19 ;  /* 0x0000000200177824 */ /* 0x000fe200078e0213 */
[----:B------:R-:W-:-:S02]  /*5c50*/  LEA.HI.X.SX32 R15, R15, R2, 0x1, P6 ;  /* 0x000000020f0f7211 */ /* 0x000fc400030f0eff */
[----:B------:R-:W-:Y:S02]  /*5c60*/  LOP3.LUT R17, R95, 0x2a, RZ, 0xfc, !PT ;  /* 0x0000002a5f117812 */ /* 0x000fe400078efcff */
[-C--:B------:R-:W-:Y:S02]  /*5c70*/  IADD3 R18, P6, R19, R3.reuse, RZ ;  /* 0x0000000313127210 */ /* 0x080fe40007fde0ff */
[----:B------:R-:W-:Y:S02]  /*5c80*/  ISETP.LT.AND P2, PT, R17, UR7, !P0 ;  /* 0x0000000711007c0c */ /* 0x000fe4000c741270 */
[----:B------:R-:W-:Y:S02]  /*5c90*/  LEA.HI.X.SX32 R19, R19, R2, 0x1, P6 ;  /* 0x0000000213137211 */ /* 0x000fe400030f0eff */
[----:B--2---:R-:W-:Y:S02]  /*5ca0*/  IADD3 R20, P6, R23, R3, RZ ;  /* 0x0000000317147210 */ /* 0x004fe40007fde0ff */
[----:B------:R-:W-:-:S02]  /*5cb0*/  PRMT R25, R10, 0x7770, RZ ;  /* 0x000077700a197816 */ /* 0x000fc400000000ff */
[----:B------:R-:W-:Y:S02]  /*5cc0*/  PRMT R29, R11, 0x7770, RZ ;  /* 0x000077700b1d7816 */ /* 0x000fe400000000ff */
[----:B------:R-:W-:Y:S01]  /*5cd0*/  LEA.HI.X.SX32 R21, R23, R2, 0x1, P6 ;  /* 0x0000000217157211 */ /* 0x000fe200030f0eff */
[----:B------:R-:W-:Y:S01]  /*5ce0*/  IMAD R23, R0, 0x2, R23 ;  /* 0x0000000200177824 */ /* 0x000fe200078e0217 */
[----:B------:R0:W-:Y:S01]  /*5cf0*/  @P5 STG.E.U8 desc[UR12][R12.64], R25 ;  /* 0x000000190c005986 */ /* 0x0001e2000c10110c */
[----:B------:R-:W-:Y:S02]  /*5d00*/  PRMT R27, R8, 0x7771, RZ ;  /* 0x00007771081b7816 */ /* 0x000fe400000000ff */
[----:B------:R-:W-:Y:S01]  /*5d10*/  LOP3.LUT R17, R95, 0x2e, RZ, 0xfc, !PT ;  /* 0x0000002e5f117812 */ /* 0x000fe200078efcff */
[----:B------:R2:W-:Y:S03]  /*5d20*/  @P4 STG.E.U8 desc[UR12][R14.64], R29 ;  /* 0x0000001d0e004986 */ /* 0x0005e6000c10110c */
[----:B------:R-:W-:Y:S01]  /*5d30*/  ISETP.LT.AND P5, PT, R17, UR7, !P0 ;  /* 0x0000000711007c0c */ /* 0x000fe2000c7a1270 */
[----:B------:R3:W-:Y:S01]  /*5d40*/  @P3 STG.E.U8 desc[UR12][R18.64], R27 ;  /* 0x0000001b12003986 */ /* 0x0007e2000c10110c */
[----:B------:R-:W-:-:S02]  /*5d50*/  LOP3.LUT R17, R95, 0x30, RZ, 0xfc, !PT ;  /* 0x000000305f117812 */ /* 0x000fc400078efcff */
[----:B0-----:R-:W-:Y:S02]  /*5d60*/  PRMT R25, R9, 0x7771, RZ ;  /* 0x0000777109197816 */ /* 0x001fe400000000ff */
[----:B------:R-:W-:Y:S02]  /*5d70*/  LOP3.LUT R13, R95, 0x34, RZ, 0xfc, !PT ;  /* 0x000000345f0d7812 */ /* 0x000fe400078efcff */
[-C--:B------:R-:W-:Y:S01]  /*5d80*/  IADD3 R12, P6, R23, R3.reuse, RZ ;  /* 0x00000003170c7210 */ /* 0x080fe20007fde0ff */
[C---:B--2---:R-:W-:Y:S01]  /*5d90*/  IMAD R15, R0.reuse, 0x2, R23 ;  /* 0x00000002000f7824 */ /* 0x044fe200078e0217 */
[----:B------:R0:W-:Y:S01]  /*5da0*/  @P2 STG.E.U8 desc[UR12][R20.64], R25 ;  /* 0x0000001914002986 */ /* 0x0001e2000c10110c */
[----:B------:R-:W-:Y:S02]  /*5db0*/  ISETP.LT.AND P2, PT, R13, UR7, !P0 ;  /* 0x000000070d007c0c */ /* 0x000fe4000c741270 */
[----:B------:R-:W-:Y:S01]  /*5dc0*/  LEA.HI.X.SX32 R13, R23, R2, 0x1, P6 ;  /* 0x00000002170d7211 */ /* 0x000fe200030f0eff */
[----:B---3--:R-:W-:Y:S01]  /*5dd0*/  IMAD R19, R0, 0x2, R15 ;  /* 0x0000000200137824 */ /* 0x008fe200078e020f */
[----:B------:R-:W-:-:S02]  /*5de0*/  IADD3 R14, P6, R15, R3, RZ ;  /* 0x000000030f0e7210 */ /* 0x000fc40007fde0ff */
[----:B------:R-:W-:Y:S01]  /*5df0*/  ISETP.LT.AND P4, PT, R17, UR7, !P0 ;  /* 0x0000000711007c0c */ /* 0x000fe2000c781270 */
[----:B------:R-:W-:Y:S01]  /*5e00*/  IMAD R23, R0, 0x2, R19 ;  /* 0x0000000200177824 */ /* 0x000fe200078e0213 */
[-C--:B------:R-:W-:Y:S02]  /*5e10*/  LEA.HI.X.SX32 R15, R15, R2.reuse, 0x1, P6 ;  /* 0x000000020f0f7211 */ /* 0x080fe400030f0eff */
[----:B------:R-:W-:Y:S02]  /*5e20*/  LOP3.LUT R17, R95, 0x32, RZ, 0xfc, !PT ;  /* 0x000000325f117812 */ /* 0x000fe400078efcff */
[----:B------:R-:W-:Y:S02]  /*5e30*/  IADD3 R18, P6, R19, R3, RZ ;  /* 0x0000000313127210 */ /* 0x000fe40007fde0ff */
[----:B------:R-:W-:Y:S02]  /*5e40*/  ISETP.LT.AND P3, PT, R17, UR7, !P0 ;  /* 0x0000000711007c0c */ /* 0x000fe4000c761270 */
[----:B------:R-:W-:-:S02]  /*5e50*/  LEA.HI.X.SX32 R19, R19, R2, 0x1, P6 ;  /* 0x0000000213137211 */ /* 0x000fc400030f0eff */
[----:B0-----:R-:W-:Y:S02]  /*5e60*/  IADD3 R20, P6, R23, R3, RZ ;  /* 0x0000000317147210 */ /* 0x001fe40007fde0ff */
[----:B------:R-:W-:Y:S02]  /*5e70*/  PRMT R27, R10, 0x7771, RZ ;  /* 0x000077710a1b7816 */ /* 0x000fe400000000ff */
        /* <DEDUP_REMOVED lines=29> */
[----:B------:R-:W-:Y:S01]  /*6050*/  PRMT R27, R8, 0x7773, RZ ;  /* 0x00007773081b7816 */ /* 0x000fe200000000ff */
[----:B------:R0:W-:Y:S01]  /*6060*/  @P2 STG.E.U8 desc[UR12][R12.64], R25 ;  /* 0x000000190c002986 */ /* 0x0001e2000c10110c */
[----:B------:R-:W-:Y:S02]  /*6070*/  LOP3.LUT R17, R95, 0x3e, RZ, 0xfc, !PT ;  /* 0x0000003e5f117812 */ /* 0x000fe400078efcff */
[----:B------:R-:W-:Y:S01]  /*6080*/  LEA.HI.X.SX32 R21, R23, R2, 0x1, P6 ;  /* 0x0000000217157211 */ /* 0x000fe200030f0eff */
[----:B------:R-:W-:Y:S01]  /*6090*/  IMAD R23, R0, 0x2, R23 ;  /* 0x0000000200177824 */ /* 0x000fe200078e0217 */
[----:B------:R-:W-:Y:S01]  /*60a0*/  LOP3.LUT R8, R95, 0x42, RZ, 0xfc, !PT ;  /* 0x000000425f087812 */ /* 0x000fe200078efcff */
[----:B------:R2:W-:Y:S01]  /*60b0*/  @P1 STG.E.U8 desc[UR12][R14.64], R29 ;  /* 0x0000001d0e001986 */ /* 0x0005e2000c10110c */
[----:B------:R-:W-:-:S02]  /*60c0*/  ISETP.LT.AND P2, PT, R17, UR7, !P0 ;  /* 0x0000000711007c0c */ /* 0x000fc4000c741270 */
[----:B------:R-:W-:Y:S01]  /*60d0*/  LOP3.LUT R17, R95, 0x40, RZ, 0xfc, !PT ;  /* 0x000000405f117812 */ /* 0x000fe200078efcff */
[----:B------:R3:W-:Y:S01]  /*60e0*/  @P5 STG.E.U8 desc[UR12][R18.64], R27 ;  /* 0x0000001b12005986 */ /* 0x0007e2000c10110c */
[----:B------:R-:W-:Y:S01]  /*60f0*/  ISETP.LT.AND P5, PT, R8, UR7, !P0 ;  /* 0x0000000708007c0c */ /* 0x000fe2000c7a1270 */
[C---:B0-----:R-:W-:Y:S01]  /*6100*/  IMAD R13, R0.reuse, 0x2, R23 ;  /* 0x00000002000d7824 */ /* 0x041fe200078e0217 */
[----:B------:R-:W-:Y:S02]  /*6110*/  PRMT R25, R9, 0x7773, RZ ;  /* 0x0000777309197816 */ /* 0x000fe400000000ff */
[----:B------:R-:W-:Y:S02]  /*6120*/  LOP3.LUT R9, R95, 0x44, RZ, 0xfc, !PT ;  /* 0x000000445f097812 */ /* 0x000fe400078efcff */
[----:B------:R-:W-:Y:S01]  /*6130*/  IADD3 R8, P6, R23, R3, RZ ;  /* 0x0000000317087210 */ /* 0x000fe20007fde0ff */
[----:B------:R1:W-:Y:S01]  /*6140*/  @P4 STG.E.U8 desc[UR12][R20.64], R25 ;  /* 0x0000001914004986 */ /* 0x0003e2000c10110c */
[----:B------:R-:W-:Y:S01]  /*6150*/  ISETP.LT.AND P1, PT, R17, UR7, !P0 ;  /* 0x0000000711007c0c */ /* 0x000fe2000c721270 */
[----:B--2---:R-:W-:Y:S01]  /*6160*/  IMAD R15, R0, 0x2, R13 ;  /* 0x00000002000f7824 */ /* 0x004fe200078e020d */
[----:B------:R-:W-:-:S02]  /*6170*/  ISETP.LT.AND P4, PT, R9, UR7, !P0 ;  /* 0x0000000709007c0c */ /* 0x000fc4000c781270 */
[----:B------:R-:W-:Y:S02]  /*6180*/  PRMT R17, R10, 0x7773, RZ ;  /* 0x000077730a117816 */ /* 0x000fe400000000ff */
[-C--:B------:R-:W-:Y:S02]  /*6190*/  LEA.HI.X.SX32 R9, R23, R2.reuse, 0x1, P6 ;  /* 0x0000000217097211 */ /* 0x080fe400030f0eff */
[----:B------:R-:W-:Y:S02]  /*61a0*/  IADD3 R10, P6, R13, R3, RZ ;  /* 0x000000030d0a7210 */ /* 0x000fe40007fde0ff */
[----:B------:R-:W-:Y:S01]  /*61b0*/  LOP3.LUT R12, R95, 0x46, RZ, 0xfc, !PT ;  /* 0x000000465f0c7812 */ /* 0x000fe200078efcff */
[----:B------:R0:W-:Y:S01]  /*61c0*/  @P3 STG.E.U8 desc[UR12][R8.64], R17 ;  /* 0x0000001108003986 */ /* 0x0001e2000c10110c */
[----:B---3--:R-:W-:Y:S02]  /*61d0*/  PRMT R19, R11, 0x7773, RZ ;  /* 0x000077730b137816 */ /* 0x008fe400000000ff */
[----:B------:R-:W-:-:S02]  /*61e0*/  LEA.HI.X.SX32 R11, R13, R2, 0x1, P6 ;  /* 0x000000020d0b7211 */ /* 0x000fc400030f0eff */
[----:B------:R-:W-:Y:S02]  /*61f0*/  ISETP.LT.AND P3, PT, R12, UR7, !P0 ;  /* 0x000000070c007c0c */ /* 0x000fe4000c761270 */
[-C--:B------:R-:W-:Y:S01]  /*6200*/  IADD3 R12, P6, R15, R3.reuse, RZ ;  /* 0x000000030f0c7210 */ /* 0x080fe20007fde0ff */
[----:B------:R2:W-:Y:S01]  /*6210*/  @P2 STG.E.U8 desc[UR12][R10.64], R19 ;  /* 0x000000130a002986 */ /* 0x0005e2000c10110c */
[----:B------:R-:W-:Y:S02]  /*6220*/  LOP3.LUT R14, R95, 0x48, RZ, 0xfc, !PT ;  /* 0x000000485f0e7812 */ /* 0x000fe400078efcff */
[----:B------:R-:W-:Y:S01]  /*6230*/  LEA.HI.X.SX32 R13, R15, R2, 0x1, P6 ;  /* 0x000000020f0d7211 */ /* 0x000fe200030f0eff */
[----:B------:R-:W-:Y:S01]  /*6240*/  IMAD R15, R0, 0x2, R15 ;  /* 0x00000002000f7824 */ /* 0x000fe200078e020f */
[----:B-1----:R-:W-:Y:S02]  /*6250*/  PRMT R21, R4, 0x7770, RZ ;  /* 0x0000777004157816 */ /* 0x002fe400000000ff */
[----:B------:R-:W-:Y:S01]  /*6260*/  ISETP.LT.AND P2, PT, R14, UR7, !P0 ;  /* 0x000000070e007c0c */ /* 0x000fe2000c741270 */
[----:B0-----:R-:W-:Y:S01]  /*6270*/  IMAD R17, R0, 0x2, R15 ;  /* 0x0000000200117824 */ /* 0x001fe200078e020f */
[----:B------:R-:W-:Y:S01]  /*6280*/  IADD3 R8, P6, R15, R3, RZ ;  /* 0x000000030f087210 */ /* 0x000fe20007fde0ff */
[----:B------:R0:W-:Y:S01]  /*6290*/  @P1 STG.E.U8 desc[UR12][R12.64], R21 ;  /* 0x000000150c001986 */ /* 0x0001e2000c10110c */
[----:B------:R-:W-:-:S02]  /*62a0*/  LOP3.LUT R14, R95, 0x4a, RZ, 0xfc, !PT ;  /* 0x0000004a5f0e7812 */ /* 0x000fc400078efcff */
[----:B------:R-:W-:Y:S01]  /*62b0*/  LEA.HI.X.SX32 R9, R15, R2, 0x1, P6 ;  /* 0x000000020f097211 */ /* 0x000fe200030f0eff */
[----:B------:R-:W-:Y:S01]  /*62c0*/  IMAD R15, R0, 0x2, R17 ;  /* 0x00000002000f7824 */ /* 0x000fe200078e0211 */
[----:B------:R-:W-:Y:S02]  /*62d0*/  PRMT R23, R5, 0x7770, RZ ;  /* 0x0000777005177816 */ /* 0x000fe400000000ff */
[----:B------:R-:W-:Y:S01]  /*62e0*/  ISETP.LT.AND P1, PT, R14, UR7, !P0 ;  /* 0x000000070e007c0c */ /* 0x000fe2000c721270 */
[----:B--2---:R-:W-:Y:S01]  /*62f0*/  IMAD R19, R0, 0x2, R15 ;  /* 0x0000000200137824 */ /* 0x004fe200078e020f */
[----:B------:R-:W-:Y:S01]  /*6300*/  IADD3 R10, P6, R17, R3, RZ ;  /* 0x00000003110a7210 */ /* 0x000fe20007fde0ff */
[----:B------:R1:W-:Y:S01]  /*6310*/  @P5 STG.E.U8 desc[UR12][R8.64], R23 ;  /* 0x0000001708005986 */ /* 0x0003e2000c10110c */
[----:B------:R-:W-:Y:S02]  /*6320*/  LOP3.LUT R14, R95, 0x4c, RZ, 0xfc, !PT ;  /* 0x0000004c5f0e7812 */ /* 0x000fe400078efcff */
[----:B------:R-:W-:-:S02]  /*6330*/  PRMT R25, R6, 0x7770, RZ ;  /* 0x0000777006197816 */ /* 0x000fc400000000ff */
[-C--:B------:R-:W-:Y:S02]  /*6340*/  LEA.HI.X.SX32 R11, R17, R2.reuse, 0x1, P6 ;  /* 0x00000002110b7211 */ /* 0x080fe400030f0eff */
[----:B------:R-:W-:Y:S02]  /*6350*/  ISETP.LT.AND P5, PT, R14, UR7, !P0 ;  /* 0x000000070e007c0c */ /* 0x000fe4000c7a1270 */
[----:B0-----:R-:W-:Y:S01]  /*6360*/  IADD3 R12, P6, R15, R3, RZ ;  /* 0x000000030f0c7210 */ /* 0x001fe20007fde0ff */
[----:B------:R0:W-:Y:S01]  /*6370*/  @P4 STG.E.U8 desc[UR12][R10.64], R25 ;  /* 0x000000190a004986 */ /* 0x0001e2000c10110c */
[----:B------:R-:W-:Y:S02]  /*6380*/  LOP3.LUT R14, R95, 0x4e, RZ, 0xfc, !PT ;  /* 0x0000004e5f0e7812 */ /* 0x000fe400078efcff */
[----:B------:R-:W-:Y:S02]  /*6390*/  LEA.HI.X.SX32 R13, R15, R2, 0x1, P6 ;  /* 0x000000020f0d7211 */ /* 0x000fe400030f0eff */
[----:B------:R-:W-:-:S02]  /*63a0*/  ISETP.LT.AND P4, PT, R14, UR7, !P0 ;  /* 0x000000070e007c0c */ /* 0x000fc4000c781270 */
[-C--:B------:R-:W-:Y:S02]  /*63b0*/  IADD3 R14, P6, R19, R3.reuse, RZ ;  /* 0x00000003130e7210 */ /* 0x080fe40007fde0ff */
[----:B------:R-:W-:Y:S02]  /*63c0*/  PRMT R21, R7, 0x7770, RZ ;  /* 0x0000777007157816 */ /* 0x000fe400000000ff */
[----:B------:R-:W-:Y:S01]  /*63d0*/  LEA.HI.X.SX32 R15, R19, R2, 0x1, P6 ;  /* 0x00000002130f7211 */ /* 0x000fe200030f0eff */
[----:B------:R-:W-:Y:S01]  /*63e0*/  IMAD R19, R0, 0x2, R19 ;  /* 0x0000000200137824 */ /* 0x000fe200078e0213 */
[----:B-1----:R-:W-:Y:S01]  /*63f0*/  PRMT R23, R4, 0x7771, RZ ;  /* 0x0000777104177816 */ /* 0x002fe200000000ff */
[----:B------:R1:W-:Y:S01]  /*6400*/  @P3 STG.E.U8 desc[UR12][R12.64], R21 ;  /* 0x000000150c003986 */ /* 0x0003e2000c10110c */
[----:B------:R-:W-:Y:S01]  /*6410*/  LOP3.LUT R9, R95, 0x52, RZ, 0xfc, !PT ;  /* 0x000000525f097812 */ /* 0x000fe200078efcff */
[----:B0-----:R-:W-:Y:S01]  /*6420*/  IMAD R11, R0, 0x2, R19 ;  /* 0x00000002000b7824 */ /* 0x001fe200078e0213 */
[----:B------:R-:W-:Y:S01]  /*6430*/  IADD3 R8, P6, R19, R3, RZ ;  /* 0x0000000313087210 */ /* 0x000fe20007fde0ff */
[----:B------:R0:W-:Y:S01]  /*6440*/  @P2 STG.E.U8 desc[UR12][R14.64], R23 ;  /* 0x000000170e002986 */ /* 0x0001e2000c10110c */
[----:B------:R-:W-:-:S02]  /*6450*/  ISETP.LT.AND P2, PT, R9, UR7, !P0 ;  /* 0x0000000709007c0c */ /* 0x000fc4000c741270 */
[-C--:B------:R-:W-:Y:S02]  /*6460*/  LEA.HI.X.SX32 R9, R19, R2.reuse, 0x1, P6 ;  /* 0x0000000213097211 */ /* 0x080fe400030f0eff */
[-C--:B------:R-:W-:Y:S02]  /*6470*/  IADD3 R10, P6, R11, R3.reuse, RZ ;  /* 0x000000030b0a7210 */ /* 0x080fe40007fde0ff */
[----:B------:R-:W-:Y:S01]  /*6480*/  PRMT R25, R6, 0x7771, RZ ;  /* 0x0000777106197816 */ /* 0x000fe200000000ff */
[C---:B-1----:R-:W-:Y:S01]  /*6490*/  IMAD R13, R0.reuse, 0x2, R11 ;  /* 0x00000002000d7824 */ /* 0x042fe200078e020b */
[----:B------:R-:W-:Y:S02]  /*64a0*/  PRMT R21, R5, 0x7771, RZ ;  /* 0x0000777105157816 */ /* 0x000fe400000000ff */
[----:B------:R-:W-:Y:S01]  /*64b0*/  LEA.HI.X.SX32 R11, R11, R2, 0x1, P6 ;  /* 0x000000020b0b7211 */ /* 0x000fe200030f0eff */
[----:B------:R-:W-:Y:S01]  /*64c0*/  IMAD R19, R0, 0x2, R13 ;  /* 0x0000000200137824 */ /* 0x000fe200078e020d */
[----:B------:R-:W-:Y:S01]  /*64d0*/  IADD3 R12, P6, R13, R3, RZ ;  /* 0x000000030d0c7210 */ /* 0x000fe20007fde0ff */
[----:B------:R1:W-:Y:S01]  /*64e0*/  @P1 STG.E.U8 desc[UR12][R8.64], R21 ;  /* 0x0000001508001986 */ /* 0x0003e2000c10110c */
[----:B0-----:R-:W-:-:S02]  /*64f0*/  LOP3.LUT R14, R95, 0x56, RZ, 0xfc, !PT ;  /* 0x000000565f0e7812 */ /* 0x001fc400078efcff */
[-C--:B------:R-:W-:Y:S01]  /*6500*/  LEA.HI.X.SX32 R13, R13, R2.reuse, 0x1, P6 ;  /* 0x000000020d0d7211 */ /* 0x080fe200030f0eff */
[----:B------:R0:W-:Y:S01]  /*6510*/  @P5 STG.E.U8 desc[UR12][R10.64], R25 ;  /* 0x000000190a005986 */ /* 0x0001e2000c10110c */
[----:B------:R-:W-:Y:S02]  /*6520*/  ISETP.LT.AND P5, PT, R14, UR7, !P0 ;  /* 0x000000070e007c0c */ /* 0x000fe4000c7a1270 */
[----:B------:R-:W-:Y:S02]  /*6530*/  LOP3.LUT R17, R95, 0x50, RZ, 0xfc, !PT ;  /* 0x000000505f117812 */ /* 0x000fe400078efcff */
[----:B------:R-:W-:Y:S02]  /*6540*/  IADD3 R14, P6, R19, R3, RZ ;  /* 0x00000003130e7210 */ /* 0x000fe40007fde0ff */
[----:B------:R-:W-:Y:S02]  /*6550*/  ISETP.LT.AND P3, PT, R17, UR7, !P0 ;  /* 0x0000000711007c0c */ /* 0x000fe4000c761270 */
[----:B------:R-:W-:Y:S01]  /*6560*/  LEA.HI.X.SX32 R15, R19, R2, 0x1, P6 ;  /* 0x00000002130f7211 */ /* 0x000fe200030f0eff */
[----:B------:R-:W-:Y:S01]  /*6570*/  IMAD R19, R0, 0x2, R19 ;  /* 0x0000000200137824 */ /* 0x000fe200078e0213 */
[----:B------:R-:W-:-:S02]  /*6580*/  PRMT R23, R7, 0x7771, RZ ;  /* 0x0000777107177816 */ /* 0x000fc400000000ff */
[----:B-1----:R-:W-:Y:S01]  /*6590*/  PRMT R21, R4, 0x7772, RZ ;  /* 0x0000777204157816 */ /* 0x002fe200000000ff */
[C---:B------:R-:W-:Y:S01]  /*65a0*/  IMAD R9, R0.reuse, 0x2, R19 ;  /* 0x0000000200097824 */ /* 0x040fe200078e0213 */
[----:B------:R-:W-:Y:S01]  /*65b0*/  IADD3 R18, P6, R19, R3, RZ ;  /* 0x0000000313127210 */ /* 0x000fe20007fde0ff */
[----:B------:R1:W-:Y:S01]  /*65c0*/  @P4 STG.E.U8 desc[UR12][R12.64], R23 ;  /* 0x000000170c004986 */ /* 0x0003e2000c10110c */
[----:B------:R-:W-:Y:S01]  /*65d0*/  LOP3.LUT R8, R95, 0x5a, RZ, 0xfc, !PT ;  /* 0x0000005a5f087812 */ /* 0x000fe200078efcff */
[----:B0-----:R-:W-:Y:S01]  /*65e0*/  IMAD R11, R0, 0x2, R9 ;  /* 0x00000002000b7824 */ /* 0x001fe200078e0209 */
[----:B------:R-:W-:Y:S01]  /*65f0*/  LEA.HI.X.SX32 R19, R19, R2, 0x1, P6 ;  /* 0x0000000213137211 */ /* 0x000fe200030f0eff */
[----:B------:R0:W-:Y:S01]  /*6600*/  @P3 STG.E.U8 desc[UR12][R14.64], R21 ;  /* 0x000000150e003986 */ /* 0x0001e2000c10110c */
[----:B------:R-:W-:Y:S02]  /*6610*/  LOP3.LUT R17, R95, 0x54, RZ, 0xfc, !PT ;  /* 0x000000545f117812 */ /* 0x000fe400078efcff */
[----:B------:R-:W-:-:S02]  /*6620*/  ISETP.LT.AND P3, PT, R8, UR7, !P0 ;  /* 0x0000000708007c0c */ /* 0x000fc4000c761270 */
[----:B------:R-:W-:Y:S02]  /*6630*/  PRMT R27, R5, 0x7772, RZ ;  /* 0x00007772051b7816 */ /* 0x000fe400000000ff */
[----:B------:R-:W-:Y:S02]  /*6640*/  ISETP.LT.AND P1, PT, R17, UR7, !P0 ;  /* 0x0000000711007c0c */ /* 0x000fe4000c721270 */
[-C--:B-1----:R-:W-:Y:S01]  /*6650*/  IADD3 R12, P6, R9, R3.reuse, RZ ;  /* 0x00000003090c7210 */ /* 0x082fe20007fde0ff */
[----:B------:R1:W-:Y:S01]  /*6660*/  @P2 STG.E.U8 desc[UR12][R18.64], R27 ;  /* 0x0000001b12002986 */ /* 0x0003e2000c10110c */
[----:B------:R-:W-:Y:S01]  /*6670*/  LOP3.LUT R8, R95, 0x5c, RZ, 0xfc, !PT ;  /* 0x0000005c5f087812 */ /* 0x000fe200078efcff */
[----:B0-----:R-:W-:Y:S01]  /*6680*/  IMAD R21, R0, 0x2, R11 ;  /* 0x0000000200157824 */ /* 0x001fe200078e020b */
[----:B------:R-:W-:Y:S02]  /*6690*/  LEA.HI.X.SX32 R13, R9, R2, 0x1, P6 ;  /* 0x00000002090d7211 */ /* 0x000fe400030f0eff */
[----:B------:R-:W-:-:S02]  /*66a0*/  IADD3 R14, P6, R11, R3, RZ ;  /* 0x000000030b0e7210 */ /* 0x000fc40007fde0ff */
[----:B------:R-:W-:Y:S02]  /*66b0*/  LOP3.LUT R17, R95, 0x58, RZ, 0xfc, !PT ;  /* 0x000000585f117812 */ /* 0x000fe400078efcff */
[----:B------:R-:W-:Y:S02]  /*66c0*/  ISETP.LT.AND P2, PT, R8, UR7, !P0 ;  /* 0x0000000708007c0c */ /* 0x000fe4000c741270 */
[----:B------:R-:W-:Y:S01]  /*66d0*/  LEA.HI.X.SX32 R15, R11, R2, 0x1, P6 ;  /* 0x000000020b0f7211 */ /* 0x000fe200030f0eff */
[----:B-1----:R-:W-:Y:S01]  /*66e0*/  IMAD R19, R0, 0x2, R21 ;  /* 0x0000000200137824 */ /* 0x002fe200078e0215 */
[----:B------:R-:W0:Y:S01]  /*66f0*/  LDS.128 R8, [R16] ;  /* 0x0000000010087984 */ /* 0x000e220000000c00 */
[----:B------:R-:W-:Y:S02]  /*6700*/  PRMT R25, R6, 0x7772, RZ ;  /* 0x0000777206197816 */ /* 0x000fe400000000ff */
[----:B------:R-:W-:Y:S02]  /*6710*/  ISETP.LT.AND P4, PT, R17, UR7, !P0 ;  /* 0x0000000711007c0c */ /* 0x000fe4000c781270 */
[----:B------:R-:W-:Y:S01]  /*6720*/  IADD3 R20, P6, R21, R3, RZ ;  /* 0x0000000315147210 */ /* 0x000fe20007fde0ff */
[----:B------:R1:W-:Y:S01]  /*6730*/  @P1 STG.E.U8 desc[UR12][R12.64], R25 ;  /* 0x000000190c001986 */ /* 0x0003e2000c10110c */
[----:B------:R-:W-:-:S02]  /*6740*/  PRMT R23, R7, 0x7772, RZ ;  /* 0x0000777207177816 */ /* 0x000fc400000000ff */
[----:B------:R-:W-:Y:S02]  /*6750*/  LEA.HI.X.SX32 R21, R21, R2, 0x1, P6 ;  /* 0x0000000215157211 */ /* 0x000fe400030f0eff */
[----:B------:R-:W-:Y:S01]  /*6760*/  PRMT R27, R4, 0x7773, RZ ;  /* 0x00007773041b7816 */ /* 0x000fe200000000ff */
[----:B------:R2:W-:Y:S01]  /*6770*/  @P5 STG.E.U8 desc[UR12][R14.64], R23 ;  /* 0x000000170e005986 */ /* 0x0005e2000c10110c */
[C---:B------:R-:W-:Y:S02]  /*6780*/  LOP3.LUT R4, R95.reuse, 0x62, RZ, 0xfc, !PT ;  /* 0x000000625f047812 */ /* 0x040fe400078efcff */
[----:B------:R-:W-:Y:S01]  /*6790*/  LOP3.LUT R17, R95, 0x5e, RZ, 0xfc, !PT ;  /* 0x0000005e5f117812 */ /* 0x000fe200078efcff */
[----:B------:R3:W-:Y:S01]  /*67a0*/  @P4 STG.E.U8 desc[UR12][R20.64], R27 ;  /* 0x0000001b14004986 */ /* 0x0007e2000c10110c */
[----:B------:R-:W-:Y:S02]  /*67b0*/  ISETP.LT.AND P4, PT, R4, UR7, !P0 ;  /* 0x0000000704007c0c */ /* 0x000fe4000c781270 */
[----:B-1----:R-:W-:-:S02]  /*67c0*/  IADD3 R12, P6, R19, R3, RZ ;  /* 0x00000003130c7210 */ /* 0x002fc40007fde0ff */
[----:B------:R-:W-:Y:S02]  /*67d0*/  PRMT R25, R5, 0x7773, RZ ;  /* 0x0000777305197816 */ /* 0x000fe400000000ff */
[----:B------:R-:W-:Y:S01]  /*67e0*/  LEA.HI.X.SX32 R13, R19, R2, 0x1, P6 ;  /* 0x00000002130d7211 */ /* 0x000fe200030f0eff */
[C---:B------:R-:W-:Y:S01]  /*67f0*/  IMAD R19, R0.reuse, 0x2, R19 ;  /* 0x0000000200137824 */ /* 0x040fe200078e0213 */
[----:B------:R-:W-:Y:S02]  /*6800*/  LOP3.LUT R5, R95, 0x64, RZ, 0xfc, !PT ;  /* 0x000000645f057812 */ /* 0x000fe400078efcff */
[----:B------:R-:W-:Y:S01]  /*6810*/  ISETP.LT.AND P1, PT, R17, UR7, !P0 ;  /* 0x0000000711007c0c */ /* 0x000fe2000c721270 */
[----:B--2---:R-:W-:Y:S01]  /*6820*/  IMAD R15, R0, 0x2, R19 ;  /* 0x00000002000f7824 */ /* 0x004fe200078e0213 */
[----:B------:R-:W-:Y:S01]  /*6830*/  IADD3 R4, P6, R19, R3, RZ ;  /* 0x0000000313047210 */ /* 0x000fe20007fde0ff */
[----:B------:R1:W-:Y:S01]  /*6840*/  @P3 STG.E.U8 desc[UR12][R12.64], R25 ;  /* 0x000000190c003986 */ /* 0x0003e2000c10110c */
[----:B------:R-:W-:-:S02]  /*6850*/  LOP3.LUT R17, R95, 0x60, RZ, 0xfc, !PT ;  /* 0x000000605f117812 */ /* 0x000fc400078efcff */
[----:B------:R-:W-:Y:S02]  /*6860*/  ISETP.LT.AND P3, PT, R5, UR7, !P0 ;  /* 0x0000000705007c0c */ /* 0x000fe4000c761270 */
[----:B------:R-:W-:Y:S02]  /*6870*/  PRMT R23, R6, 0x7773, RZ ;  /* 0x0000777306177816 */ /* 0x000fe400000000ff */
[----:B------:R-:W-:Y:S02]  /*6880*/  LEA.HI.X.SX32 R5, R19, R2, 0x1, P6 ;  /* 0x0000000213057211 */ /* 0x000fe400030f0eff */
[----:B------:R-:W-:Y:S01]  /*6890*/  ISETP.LT.AND P5, PT, R17, UR7, !P0 ;  /* 0x0000000711007c0c */ /* 0x000fe2000c7a1270 */
[C---:B------:R-:W-:Y:S01]  /*68a0*/  IMAD R17, R0.reuse, 0x2, R15 ;  /* 0x0000000200117824 */ /* 0x040fe200078e020f */
[----:B------:R-:W-:Y:S01]  /*68b0*/  IADD3 R6, P6, R15, R3, RZ ;  /* 0x000000030f067210 */ /* 0x000fe20007fde0ff */
[----:B------:R2:W-:Y:S01]  /*68c0*/  @P2 STG.E.U8 desc[UR12][R4.64], R23 ;  /* 0x0000001704002986 */ /* 0x0005e2000c10110c */
[----:B------:R-:W-:Y:S01]  /*68d0*/  LOP3.LUT R14, R95, 0x66, RZ, 0xfc, !PT ;  /* 0x000000665f0e7812 */ /* 0x000fe200078efcff */
[----:B------:R-:W-:Y:S01]  /*68e0*/  IMAD R19, R0, 0x2, R17 ;  /* 0x0000000200137824 */ /* 0x000fe200078e0211 */
[----:B---3--:R-:W-:-:S02]  /*68f0*/  PRMT R21, R7, 0x7773, RZ ;  /* 0x0000777307157816 */ /* 0x008fc400000000ff */
[-C--:B------:R-:W-:Y:S02]  /*6900*/  LEA.HI.X.SX32 R7, R15, R2.reuse, 0x1, P6 ;  /* 0x000000020f077211 */ /* 0x080fe400030f0eff */
[----:B------:R-:W-:Y:S02]  /*6910*/  ISETP.LT.AND P2, PT, R14, UR7, !P0 ;  /* 0x000000070e007c0c */ /* 0x000fe4000c741270 */
[----:B-1----:R-:W-:Y:S01]  /*6920*/  IADD3 R12, P6, R17, R3, RZ ;  /* 0x00000003110c7210 */ /* 0x002fe20007fde0ff */
[----:B------:R1:W-:Y:S01]  /*6930*/  @P1 STG.E.U8 desc[UR12][R6.64], R21 ;  /* 0x0000001506001986 */ /* 0x0003e2000c10110c */
[----:B------:R-:W-:Y:S02]  /*6940*/  LOP3.LUT R14, R95, 0x68, RZ, 0xfc, !PT ;  /* 0x000000685f0e7812 */ /* 0x000fe400078efcff */
[----:B------:R-:W-:Y:S02]  /*6950*/  LEA.HI.X.SX32 R13, R17, R2, 0x1, P6 ;  /* 0x00000002110d7211 */ /* 0x000fe400030f0eff */
[----:B------:R-:W-:-:S02]  /*6960*/  ISETP.LT.AND P1, PT, R14, UR7, !P0 ;  /* 0x000000070e007c0c */ /* 0x000fc4000c721270 */
[CC--:B------:R-:W-:Y:S02]  /*6970*/  IADD3 R14, P6, R19.reuse, R3.reuse, RZ ;  /* 0x00000003130e7210 */ /* 0x0c0fe40007fde0ff */
[----:B0-----:R-:W-:Y:S02]  /*6980*/  PRMT R25, R8, 0x7770, RZ ;  /* 0x0000777008197816 */ /* 0x001fe400000000ff */
[----:B------:R-:W-:Y:S01]  /*6990*/  LEA.HI.X.SX32 R15, R19, R2, 0x1, P6 ;  /* 0x00000002130f7211 */ /* 0x000fe200030f0eff */
[C---:B------:R-:W-:Y:S01]  /*69a0*/  IMAD R19, R0.reuse, 0x2, R19 ;  /* 0x0000000200137824 */ /* 0x040fe200078e0213 */
[----:B------:R-:W-:Y:S01]  /*69b0*/  PRMT R17, R9, 0x7770, RZ ;  /* 0x0000777009117816 */ /* 0x000fe200000000ff */
[----:B------:R0:W-:Y:S01]  /*69c0*/  @P5 STG.E.U8 desc[UR12][R12.64], R25 ;  /* 0x000000190c005986 */ /* 0x0001e2000c10110c */
[----:B--2---:R-:W-:Y:S01]  /*69d0*/  LOP3.LUT R5, R95, 0x6c, RZ, 0xfc, !PT ;  /* 0x0000006c5f057812 */ /* 0x004fe200078efcff */
[----:B-1----:R-:W-:Y:S01]  /*69e0*/  IMAD R7, R0, 0x2, R19 ;  /* 0x0000000200077824 */ /* 0x002fe200078e0213 */
[----:B------:R-:W-:Y:S01]  /*69f0*/  IADD3 R4, P6, R19, R3, RZ ;  /* 0x0000000313047210 */ /* 0x000fe20007fde0ff */
[----:B------:R1:W-:Y:S01]  /*6a00*/  @P4 STG.E.U8 desc[UR12][R14.64], R17 ;  /* 0x000000110e004986 */ /* 0x0003e2000c10110c */
[----:B------:R-:W-:-:S02]  /*6a10*/  ISETP.LT.AND P4, PT, R5, UR7, !P0 ;  /* 0x0000000705007c0c */ /* 0x000fc4000c781270 */
[-C--:B------:R-:W-:Y:S02]  /*6a20*/  LEA.HI.X.SX32 R5, R19, R2.reuse, 0x1, P6 ;  /* 0x0000000213057211 */ /* 0x080fe400030f0eff */
[-C--:B------:R-:W-:Y:S02]  /*6a30*/  IADD3 R6, P6, R7, R3.reuse, RZ ;  /* 0x0000000307067210 */ /* 0x080fe40007fde0ff */
[----:B------:R-:W-:Y:S01]  /*6a40*/  PRMT R19, R10, 0x7770, RZ ;  /* 0x000077700a137816 */ /* 0x000fe200000000ff */
[C---:B0-----:R-:W-:Y:S01]  /*6a50*/  IMAD R13, R0.reuse, 0x2, R7 ;  /* 0x00000002000d7824 */ /* 0x041fe200078e0207 */
[----:B------:R-:W-:Y:S02]  /*6a60*/  PRMT R23, R11, 0x7770, RZ ;  /* 0x000077700b177816 */ /* 0x000fe400000000ff */
[----:B------:R-:W-:Y:S01]  /*6a70*/  LEA.HI.X.SX32 R7, R7, R2, 0x1, P6 ;  /* 0x0000000207077211 */ /* 0x000fe200030f0eff */
[----:B-1----:R-:W-:Y:S01]  /*6a80*/  IMAD R17, R0, 0x2, R13 ;  /* 0x0000000200117824 */ /* 0x002fe200078e020d */
[----:B------:R-:W-:Y:S01]  /*6a90*/  LOP3.LUT R16, R95, 0x6a, RZ, 0xfc, !PT ;  /* 0x0000006a5f107812 */ /* 0x000fe200078efcff */
[----:B------:R0:W-:Y:S01]  /*6aa0*/  @P3 STG.E.U8 desc[UR12][R4.64], R19 ;  /* 0x0000001304003986 */ /* 0x0001e2000c10110c */
[----:B------:R-:W-:-:S02]  /*6ab0*/  IADD3 R12, P6, R13, R3, RZ ;  /* 0x000000030d0c7210 */ /* 0x000fc40007fde0ff */
[----:B------:R-:W-:Y:S01]  /*6ac0*/  LOP3.LUT R14, R95, 0x70, RZ, 0xfc, !PT ;  /* 0x000000705f0e7812 */ /* 0x000fe200078efcff */
[----:B------:R1:W-:Y:S01]  /*6ad0*/  @P2 STG.E.U8 desc[UR12][R6.64], R23 ;  /* 0x0000001706002986 */ /* 0x0003e2000c10110c */
[----:B------:R-:W-:Y:S02]  /*6ae0*/  ISETP.LT.AND P5, PT, R16, UR7, !P0 ;  /* 0x0000000710007c0c */ /* 0x000fe4000c7a1270 */
[----:B------:R-:W-:Y:S02]  /*6af0*/  LEA.HI.X.SX32 R13, R13, R2, 0x1, P6 ;  /* 0x000000020d0d7211 */ /* 0x000fe400030f0eff */
[----:B------:R-:W-:Y:S02]  /*6b00*/  ISETP.LT.AND P2, PT, R14, UR7, !P0 ;  /* 0x000000070e007c0c */ /* 0x000fe4000c741270 */
[----:B------:R-:W-:Y:S02]  /*6b10*/  IADD3 R14, P6, R17, R3, RZ ;  /* 0x00000003110e7210 */ /* 0x000fe40007fde0ff */
[----:B------:R-:W-:-:S02]  /*6b20*/  PRMT R21, R8, 0x7771, RZ ;  /* 0x0000777108157816 */ /* 0x000fc400000000ff */
[----:B------:R-:W-:Y:S01]  /*6b30*/  LEA.HI.X.SX32 R15, R17, R2, 0x1, P6 ;  /* 0x00000002110f7211 */ /* 0x000fe200030f0eff */
[C---:B------:R-:W-:Y:S01]  /*6b40*/  IMAD R17, R0.reuse, 0x2, R17 ;  /* 0x0000000200117824 */ /* 0x040fe200078e0211 */
[----:B------:R-:W-:Y:S01]  /*6b50*/  LOP3.LUT R16, R95, 0x6e, RZ, 0xfc, !PT ;  /* 0x0000006e5f107812 */ /* 0x000fe200078efcff */
[----:B------:R2:W-:Y:S01]  /*6b60*/  @P1 STG.E.U8 desc[UR12][R12.64], R21 ;  /* 0x000000150c001986 */ /* 0x0005e2000c10110c */
[----:B0-----:R-:W-:Y:S01]  /*6b70*/  PRMT R19, R9, 0x7771, RZ ;  /* 0x0000777109137816 */ /* 0x001fe200000000ff */
[----:B-1----:R-:W-:Y:S01]  /*6b80*/  IMAD R7, R0, 0x2, R17 ;  /* 0x0000000200077824 */ /* 0x002fe200078e0211 */
[----:B------:R-:W-:Y:S02]  /*6b90*/  LOP3.LUT R5, R95, 0x74, RZ, 0xfc, !PT ;  /* 0x000000745f057812 */ /* 0x000fe400078efcff */
[----:B------:R-:W-:Y:S01]  /*6ba0*/  IADD3 R4, P6, R17, R3, RZ ;  /* 0x0000000311047210 */ /* 0x000fe20007fde0ff */
[----:B------:R0:W-:Y:S01]  /*6bb0*/  @P5 STG.E.U8 desc[UR12][R14.64], R19 ;  /* 0x000000130e005986 */ /* 0x0001e2000c10110c */
[----:B------:R-:W-:-:S02]  /*6bc0*/  ISETP.LT.AND P3, PT, R16, UR7, !P0 ;  /* 0x0000000710007c0c */ /* 0x000fc4000c761270 */
[----:B------:R-:W-:Y:S02]  /*6bd0*/  ISETP.LT.AND P5, PT, R5, UR7, !P0 ;  /* 0x0000000705007c0c */ /* 0x000fe4000c7a1270 */
[-C--:B------:R-:W-:Y:S01]  /*6be0*/  LEA.HI.X.SX32 R5, R17, R2.reuse, 0x1, P6 ;  /* 0x0000000211057211 */ /* 0x080fe200030f0eff */
[----:B--2---:R-:W-:Y:S01]  /*6bf0*/  IMAD R13, R0, 0x2, R7 ;  /* 0x00000002000d7824 */ /* 0x004fe200078e0207 */
[-C--:B------:R-:W-:Y:S02]  /*6c00*/  IADD3 R6, P6, R7, R3.reuse, RZ ;  /* 0x0000000307067210 */ /* 0x080fe40007fde0ff */
[----:B------:R-:W-:Y:S02]  /*6c10*/  PRMT R23, R10, 0x7771, RZ ;  /* 0x000077710a177816 */ /* 0x000fe400000000ff */
[----:B------:R-:W-:Y:S01]  /*6c20*/  PRMT R21, R11, 0x7771, RZ ;  /* 0x000077710b157816 */ /* 0x000fe200000000ff */
[C---:B0-----:R-:W-:Y:S01]  /*6c30*/  IMAD R15, R0.reuse, 0x2, R13 ;  /* 0x00000002000f7824 */ /* 0x041fe200078e020d */
[----:B------:R-:W-:Y:S01]  /*6c40*/  LEA.HI.X.SX32 R7, R7, R2, 0x1, P6 ;  /* 0x0000000207077211 */ /* 0x000fe200030f0eff */
[----:B------:R-:W-:Y:S01]  /*6c50*/  @P4 STG.E.U8 desc[UR12][R4.64], R23 ;  /* 0x0000001704004986 */ /* 0x000fe2000c10110c */
[----:B------:R-:W-:Y:S01]  /*6c60*/  IADD3 R12, P6, R13, R3, RZ ;  /* 0x000000030d0c7210 */ /* 0x000fe20007fde0ff */
[----:B------:R-:W-:Y:S01]  /*6c70*/  IMAD R17, R0, 0x2, R15 ;  /* 0x0000000200117824 */ /* 0x000fe200078e020f */
[C---:B------:R-:W-:Y:S01]  /*6c80*/  LOP3.LUT R14, R95.reuse, 0x78, RZ, 0xfc, !PT ;  /* 0x000000785f0e7812 */ /* 0x040fe200078efcff */
[----:B------:R0:W-:Y:S01]  /*6c90*/  @P3 STG.E.U8 desc[UR12][R6.64], R21 ;  /* 0x0000001506003986 */ /* 0x0001e2000c10110c */
[----:B------:R-:W-:-:S02]  /*6ca0*/  LOP3.LUT R16, R95, 0x72, RZ, 0xfc, !PT ;  /* 0x000000725f107812 */ /* 0x000fc400078efcff */
[----:B------:R-:W-:Y:S02]  /*6cb0*/  LEA.HI.X.SX32 R13, R13, R2, 0x1, P6 ;  /* 0x000000020d0d7211 */ /* 0x000fe400030f0eff */
[----:B------:R-:W-:Y:S02]  /*6cc0*/  PRMT R19, R8, 0x7772, RZ ;  /* 0x0000777208137816 */ /* 0x000fe400000000ff */
[----:B------:R-:W-:Y:S02]  /*6cd0*/  ISETP.LT.AND P3, PT, R14, UR7, !P0 ;  /* 0x000000070e007c0c */ /* 0x000fe4000c761270 */
[----:B------:R-:W-:Y:S01]  /*6ce0*/  ISETP.LT.AND P1, PT, R16, UR7, !P0 ;  /* 0x0000000710007c0c */ /* 0x000fe2000c721270 */
[----:B------:R1:W-:Y:S01]  /*6cf0*/  @P2 STG.E.U8 desc[UR12][R12.64], R19 ;  /* 0x000000130c002986 */ /* 0x0003e2000c10110c */
[----:B------:R-:W-:Y:S01]  /*6d00*/  IADD3 R14, P6, R15, R3, RZ ;  /* 0x000000030f0e7210 */ /* 0x000fe20007fde0ff */
[----:B0-----:R-:W-:Y:S01]  /*6d10*/  IMAD R7, R0, 0x2, R17 ;  /* 0x0000000200077824 */ /* 0x001fe200078e0211 */
[----:B------:R-:W-:-:S02]  /*6d20*/  LOP3.LUT R4, R95, 0x7a, RZ, 0xfc, !PT ;  /* 0x0000007a5f047812 */ /* 0x000fc400078efcff */
[-C--:B------:R-:W-:Y:S01]  /*6d30*/  LEA.HI.X.SX32 R15, R15, R2.reuse, 0x1, P6 ;  /* 0x000000020f0f7211 */ /* 0x080fe200030f0eff */
[----:B------:R-:W-:Y:S01]  /*6d40*/  IMAD R21, R0, 0x2, R7 ;  /* 0x0000000200157824 */ /* 0x000fe200078e0207 */
[----:B------:R-:W-:Y:S02]  /*6d50*/  ISETP.LT.AND P2, PT, R4, UR7, !P0 ;  /* 0x0000000704007c0c */ /* 0x000fe4000c741270 */
[-C--:B------:R-:W-:Y:S02]  /*6d60*/  IADD3 R4, P6, R17, R3.reuse, RZ ;  /* 0x0000000311047210 */ /* 0x080fe40007fde0ff */
[----:B------:R-:W-:Y:S02]  /*6d70*/  PRMT R25, R9, 0x7772, RZ ;  /* 0x0000777209197816 */ /* 0x000fe400000000ff */
[----:B------:R-:W-:Y:S01]  /*6d80*/  LEA.HI.X.SX32 R5, R17, R2, 0x1, P6 ;  /* 0x0000000211057211 */ /* 0x000fe200030f0eff */
[C---:B------:R-:W-:Y:S01]  /*6d90*/  IMAD R17, R0.reuse, 0x2, R21 ;  /* 0x0000000200117824 */ /* 0x040fe200078e0215 */
[----:B------:R-:W-:Y:S01]  /*6da0*/  LOP3.LUT R16, R95, 0x76, RZ, 0xfc, !PT ;  /* 0x000000765f107812 */ /* 0x000fe200078efcff */
[----:B------:R0:W-:Y:S01]  /*6db0*/  @P1 STG.E.U8 desc[UR12][R14.64], R25 ;  /* 0x000000190e001986 */ /* 0x0001e2000c10110c */
[----:B------:R-:W-:Y:S01]  /*6dc0*/  IADD3 R6, P1, R7, R3, RZ ;  /* 0x0000000307067210 */ /* 0x000fe20007f3e0ff */
[----:B------:R-:W-:Y:S01]  /*6dd0*/  IMAD R23, R0, 0x2, R17 ;  /* 0x0000000200177824 */ /* 0x000fe200078e0211 */
[----:B-1----:R-:W-:-:S02]  /*6de0*/  LOP3.LUT R19, R95, 0x7c, RZ, 0xfc, !PT ;  /* 0x0000007c5f137812 */ /* 0x002fc400078efcff */
[-C--:B------:R-:W-:Y:S01]  /*6df0*/  LEA.HI.X.SX32 R7, R7, R2.reuse, 0x1, P1 ;  /* 0x0000000207077211 */ /* 0x080fe200008f0eff */
[----:B------:R-:W-:Y:S01]  /*6e00*/  IMAD R0, R0, 0x2, R23 ;  /* 0x0000000200007824 */ /* 0x000fe200078e0217 */
[----:B------:R-:W-:Y:S02]  /*6e10*/  ISETP.LT.AND P4, PT, R16, UR7, !P0 ;  /* 0x0000000710007c0c */ /* 0x000fe4000c781270 */
[-C--:B------:R-:W-:Y:S02]  /*6e20*/  IADD3 R12, P6, R21, R3.reuse, RZ ;  /* 0x00000003150c7210 */ /* 0x080fe40007fde0ff */
[----:B------:R-:W-:Y:S02]  /*6e30*/  LOP3.LUT R95, R95, 0x7e, RZ, 0xfc, !PT ;  /* 0x0000007e5f5f7812 */ /* 0x000fe400078efcff */
[----:B0-----:R-:W-:Y:S02]  /*6e40*/  IADD3 R14, P1, R23, R3, RZ ;  /* 0x00000003170e7210 */ /* 0x001fe40007f3e0ff */
[----:B------:R-:W-:-:S02]  /*6e50*/  LEA.HI.X.SX32 R13, R21, R2, 0x1, P6 ;  /* 0x00000002150d7211 */ /* 0x000fc400030f0eff */
[----:B------:R-:W-:Y:S02]  /*6e60*/  LEA.HI.X.SX32 R15, R23, R2, 0x1, P1 ;  /* 0x00000002170f7211 */ /* 0x000fe400008f0eff */
[----:B------:R-:W-:Y:S02]  /*6e70*/  ISETP.LT.AND P1, PT, R19, UR7, !P0 ;  /* 0x0000000713007c0c */ /* 0x000fe4000c721270 */
[----:B------:R-:W-:Y:S02]  /*6e80*/  ISETP.LT.AND P0, PT, R95, UR7, !P0 ;  /* 0x000000075f007c0c */ /* 0x000fe4000c701270 */
[----:B------:R-:W-:Y:S02]  /*6e90*/  IADD3 R16, P6, R17, R3, RZ ;  /* 0x0000000311107210 */ /* 0x000fe40007fde0ff */
[----:B------:R-:W-:Y:S02]  /*6ea0*/  PRMT R25, R10, 0x7772, RZ ;  /* 0x000077720a197816 */ /* 0x000fe400000000ff */
[----:B------:R-:W-:-:S02]  /*6eb0*/  PRMT R23, R11, 0x7772, RZ ;  /* 0x000077720b177816 */ /* 0x000fc400000000ff */
[-C--:B------:R-:W-:Y:S01]  /*6ec0*/  LEA.HI.X.SX32 R17, R17, R2.reuse, 0x1, P6 ;  /* 0x0000000211117211 */ /* 0x080fe200030f0eff */
[----:B------:R0:W-:Y:S01]  /*6ed0*/  @P5 STG.E.U8 desc[UR12][R4.64], R25 ;  /* 0x0000001904005986 */ /* 0x0001e2000c10110c */
[----:B------:R-:W-:Y:S02]  /*6ee0*/  PRMT R21, R8, 0x7773, RZ ;  /* 0x0000777308157816 */ /* 0x000fe400000000ff */
[----:B------:R-:W-:Y:S01]  /*6ef0*/  IADD3 R18, P6, R0, R3, RZ ;  /* 0x0000000300127210 */ /* 0x000fe20007fde0ff */
[----:B------:R0:W-:Y:S01]  /*6f00*/  @P4 STG.E.U8 desc[UR12][R6.64], R23 ;  /* 0x0000001706004986 */ /* 0x0001e2000c10110c */
[----:B------:R-:W-:Y:S02]  /*6f10*/  PRMT R9, R9, 0x7773, RZ ;  /* 0x0000777309097816 */ /* 0x000fe400000000ff */
[----:B------:R-:W-:Y:S01]  /*6f20*/  PRMT R3, R10, 0x7773, RZ ;  /* 0x000077730a037816 */ /* 0x000fe200000000ff */
[----:B------:R0:W-:Y:S01]  /*6f30*/  @P3 STG.E.U8 desc[UR12][R12.64], R21 ;  /* 0x000000150c003986 */ /* 0x0001e2000c10110c */
[----:B------:R-:W-:-:S02]  /*6f40*/  LEA.HI.X.SX32 R19, R0, R2, 0x1, P6 ;  /* 0x0000000200137211 */ /* 0x000fc400030f0eff */
[----:B------:R-:W-:Y:S01]  /*6f50*/  PRMT R11, R11, 0x7773, RZ ;  /* 0x000077730b0b7816 */ /* 0x000fe200000000ff */
[----:B------:R0:W-:Y:S04]  /*6f60*/  @P2 STG.E.U8 desc[UR12][R16.64], R9 ;  /* 0x0000000910002986 */ /* 0x0001e8000c10110c */
[----:B------:R0:W-:Y:S01]  /*6f70*/  @P1 STG.E.U8 desc[UR12][R14.64], R3 ;  /* 0x000000030e001986 */ /* 0x0001e2000c10110c */
[----:B------:R-:W-:Y:S05]  /*6f80*/  @!P0 EXIT ;  /* 0x000000000000894d */ /* 0x000fea0003800000 */
[----:B------:R-:W-:Y:S01]  /*6f90*/  STG.E.U8 desc[UR12][R18.64], R11 ;  /* 0x0000000b12007986 */ /* 0x000fe2000c10110c */
[----:B------:R-:W-:Y:S05]  /*6fa0*/  EXIT ;  /* 0x000000000000794d */ /* 0x000fea0003800000 */
.L_x_2:
[----:B------:R-:W-:-:S00]  /*6fb0*/  BRA `(.L_x_2) ;  /* 0xfffffffc00fc7947 */ /* 0x000fc0000383ffff */
[----:B------:R-:W-:-:S00]  /*6fc0*/  NOP ;  /* 0x0000000000007918 */ /* 0x000fc00000000000 */
        /* <DEDUP_REMOVED lines=11> */
.L_x_3:


//--------------------- .nv.shared.matmul_kernel  --------------------------
	.section	.nv.shared.matmul_kernel,"aw",@nobits
	.sectionflags	@""
	.align	16
	.zero		1024


//--------------------- .nv.shared.reserved.0     --------------------------
	.section	.nv.shared.reserved.0,"aw",@nobits
	.weak		__nv_reservedSMEM_offset_0_alias
	.size		__nv_reservedSMEM_offset_0_alias, 0, 0
	.other		__nv_reservedSMEM_offset_0_alias,@"STO_CUDA_RESERVED_SHARED STV_DEFAULT"
__nv_reservedSMEM_offset_0_alias:
	.zero		0


//--------------------- .nv.constant0.matmul_kernel --------------------------
	.section	.nv.constant0.matmul_kernel,"a",@progbits
	.sectionflags	@""
	.align	4
.nv.constant0.matmul_kernel:
	.zero		608


//--------------------- SYMBOLS --------------------------

	.type		.nv.reservedSmem.offset0,@object
	.size		.nv.reservedSmem.offset0,0x4
